//
// Generated by NVIDIA NVVM Compiler
//
// Compiler Build ID: CL-36424714
// Cuda compilation tools, release 13.0, V13.0.88
// Based on NVVM 20.0.0
//

.version 9.0
.target sm_100
.address_size 64

	// .globl	_Z25batch_swap_rows_kernel_v2ILi64EEvP6__halfiiiiiPKi
.extern .shared .align 16 .b8 s_ipiv[];

.visible .entry _Z25batch_swap_rows_kernel_v2ILi64EEvP6__halfiiiiiPKi(
	.param .u64 .ptr .align 1 _Z25batch_swap_rows_kernel_v2ILi64EEvP6__halfiiiiiPKi_param_0,
	.param .u32 _Z25batch_swap_rows_kernel_v2ILi64EEvP6__halfiiiiiPKi_param_1,
	.param .u32 _Z25batch_swap_rows_kernel_v2ILi64EEvP6__halfiiiiiPKi_param_2,
	.param .u32 _Z25batch_swap_rows_kernel_v2ILi64EEvP6__halfiiiiiPKi_param_3,
	.param .u32 _Z25batch_swap_rows_kernel_v2ILi64EEvP6__halfiiiiiPKi_param_4,
	.param .u32 _Z25batch_swap_rows_kernel_v2ILi64EEvP6__halfiiiiiPKi_param_5,
	.param .u64 .ptr .align 1 _Z25batch_swap_rows_kernel_v2ILi64EEvP6__halfiiiiiPKi_param_6
)
{
	.reg .pred 	%p<65>;
	.reg .b16 	%rs<35>;
	.reg .b32 	%r<185>;
	.reg .b64 	%rd<97>;

	ld.param.u64 	%rd14, [_Z25batch_swap_rows_kernel_v2ILi64EEvP6__halfiiiiiPKi_param_0];
	ld.param.u32 	%r76, [_Z25batch_swap_rows_kernel_v2ILi64EEvP6__halfiiiiiPKi_param_1];
	ld.param.u32 	%r77, [_Z25batch_swap_rows_kernel_v2ILi64EEvP6__halfiiiiiPKi_param_2];
	ld.param.u32 	%r78, [_Z25batch_swap_rows_kernel_v2ILi64EEvP6__halfiiiiiPKi_param_3];
	ld.param.u32 	%r79, [_Z25batch_swap_rows_kernel_v2ILi64EEvP6__halfiiiiiPKi_param_4];
	ld.param.u32 	%r80, [_Z25batch_swap_rows_kernel_v2ILi64EEvP6__halfiiiiiPKi_param_5];
	ld.param.u64 	%rd15, [_Z25batch_swap_rows_kernel_v2ILi64EEvP6__halfiiiiiPKi_param_6];
	cvta.to.global.u64 	%rd1, %rd15;
	cvta.to.global.u64 	%rd2, %rd14;
	mov.u32 	%r1, %tid.x;
	setp.ge.s32 	%p1, %r1, %r80;
	@%p1 bra 	$L__BB0_7;
	not.b32 	%r81, %r1;
	add.s32 	%r2, %r80, %r81;
	and.b32  	%r82, %r2, 192;
	setp.eq.s32 	%p2, %r82, 192;
	mov.u32 	%r170, %r1;
	@%p2 bra 	$L__BB0_4;
	shr.u32 	%r83, %r2, 6;
	add.s32 	%r84, %r83, 1;
	and.b32  	%r85, %r84, 3;
	shl.b32 	%r86, %r1, 2;
	mov.u32 	%r87, s_ipiv;
	add.s32 	%r166, %r87, %r86;
	add.s32 	%r165, %r1, %r79;
	neg.s32 	%r164, %r85;
	shl.b32 	%r88, %r84, 6;
	and.b32  	%r89, %r88, 192;
	add.s32 	%r170, %r1, %r89;
$L__BB0_3:
	.pragma "nounroll";
	mul.wide.s32 	%rd16, %r165, 4;
	add.s64 	%rd17, %rd1, %rd16;
	ld.global.nc.u32 	%r90, [%rd17];
	add.s32 	%r91, %r90, -1;
	st.shared.u32 	[%r166], %r91;
	add.s32 	%r166, %r166, 256;
	add.s32 	%r165, %r165, 64;
	add.s32 	%r164, %r164, 1;
	setp.ne.s32 	%p3, %r164, 0;
	@%p3 bra 	$L__BB0_3;
$L__BB0_4:
	setp.lt.u32 	%p4, %r2, 192;
	@%p4 bra 	$L__BB0_7;
	add.s64 	%rd3, %rd1, 512;
	add.s32 	%r169, %r170, %r79;
	shl.b32 	%r92, %r170, 2;
	mov.u32 	%r93, s_ipiv;
	add.s32 	%r94, %r92, %r93;
	add.s32 	%r168, %r94, 512;
$L__BB0_6:
	mul.wide.s32 	%rd18, %r169, 4;
	add.s64 	%rd19, %rd3, %rd18;
	ld.global.nc.u32 	%r95, [%rd19+-512];
	add.s32 	%r96, %r95, -1;
	st.shared.u32 	[%r168+-512], %r96;
	ld.global.nc.u32 	%r97, [%rd19+-256];
	add.s32 	%r98, %r97, -1;
	st.shared.u32 	[%r168+-256], %r98;
	ld.global.nc.u32 	%r99, [%rd19];
	add.s32 	%r100, %r99, -1;
	st.shared.u32 	[%r168], %r100;
	ld.global.nc.u32 	%r101, [%rd19+256];
	add.s32 	%r102, %r101, -1;
	st.shared.u32 	[%r168+256], %r102;
	add.s32 	%r170, %r170, 256;
	add.s32 	%r169, %r169, 256;
	add.s32 	%r168, %r168, 1024;
	setp.lt.s32 	%p5, %r170, %r80;
	@%p5 bra 	$L__BB0_6;
$L__BB0_7:
	bar.sync 	0;
	mov.u32 	%r103, %ctaid.x;
	shl.b32 	%r104, %r103, 6;
	add.s32 	%r22, %r104, %r1;
	setp.ge.s32 	%p6, %r22, %r77;
	@%p6 bra 	$L__BB0_62;
	setp.ge.s32 	%p7, %r22, %r79;
	add.s32 	%r106, %r80, %r79;
	setp.lt.s32 	%p8, %r22, %r106;
	and.pred  	%p9, %p7, %p8;
	@%p9 bra 	$L__BB0_62;
	cvt.u64.u32 	%rd20, %r22;
	cvt.s64.s32 	%rd21, %r78;
	mul.lo.s64 	%rd4, %rd21, %rd20;
	setp.lt.s32 	%p10, %r80, 4;
	mov.b32 	%r173, 0;
	@%p10 bra 	$L__BB0_40;
	add.s32 	%r23, %r80, -4;
	setp.lt.u32 	%p11, %r23, 4;
	mov.b32 	%r173, 0;
	@%p11 bra 	$L__BB0_30;
	shr.u32 	%r112, %r23, 2;
	add.s32 	%r113, %r112, 1;
	mov.u32 	%r114, s_ipiv;
	add.s32 	%r178, %r114, 16;
	and.b32  	%r115, %r113, 2147483646;
	neg.s32 	%r179, %r115;
	mov.b32 	%r181, 3;
	mov.u32 	%r180, %r79;
$L__BB0_12:
	ld.shared.u32 	%r55, [%r178+-16];
	setp.eq.s32 	%p12, %r180, %r55;
	max.u32 	%r116, %r180, %r55;
	setp.ge.u32 	%p13, %r116, %r76;
	cvt.s64.s32 	%rd22, %r180;
	add.s64 	%rd23, %rd4, %rd22;
	shl.b64 	%rd24, %rd23, 1;
	add.s64 	%rd8, %rd2, %rd24;
	or.pred  	%p14, %p13, %p12;
	@%p14 bra 	$L__BB0_14;
	cvt.s64.s32 	%rd25, %r55;
	add.s64 	%rd26, %rd4, %rd25;
	ld.global.u16 	%rs1, [%rd8];
	shl.b64 	%rd27, %rd26, 1;
	add.s64 	%rd28, %rd2, %rd27;
	ld.global.u16 	%rs2, [%rd28];
	st.global.u16 	[%rd8], %rs2;
	st.global.u16 	[%rd28], %rs1;
$L__BB0_14:
	add.s32 	%r117, %r180, 1;
	ld.shared.u32 	%r56, [%r178+-12];
	setp.eq.s32 	%p15, %r117, %r56;
	max.u32 	%r118, %r117, %r56;
	setp.ge.u32 	%p16, %r118, %r76;
	or.pred  	%p17, %p16, %p15;
	@%p17 bra 	$L__BB0_16;
	cvt.s64.s32 	%rd29, %r56;
	add.s64 	%rd30, %rd4, %rd29;
	ld.global.u16 	%rs3, [%rd8+2];
	shl.b64 	%rd31, %rd30, 1;
	add.s64 	%rd32, %rd2, %rd31;
	ld.global.u16 	%rs4, [%rd32];
	st.global.u16 	[%rd8+2], %rs4;
	st.global.u16 	[%rd32], %rs3;
$L__BB0_16:
	add.s32 	%r119, %r180, 2;
	ld.shared.u32 	%r57, [%r178+-8];
	setp.eq.s32 	%p18, %r119, %r57;
	max.u32 	%r120, %r119, %r57;
	setp.ge.u32 	%p19, %r120, %r76;
	or.pred  	%p20, %p19, %p18;
	@%p20 bra 	$L__BB0_18;
	cvt.s64.s32 	%rd33, %r57;
	add.s64 	%rd34, %rd4, %rd33;
	ld.global.u16 	%rs5, [%rd8+4];
	shl.b64 	%rd35, %rd34, 1;
	add.s64 	%rd36, %rd2, %rd35;
	ld.global.u16 	%rs6, [%rd36];
	st.global.u16 	[%rd8+4], %rs6;
	st.global.u16 	[%rd36], %rs5;
$L__BB0_18:
	add.s32 	%r121, %r180, 3;
	ld.shared.u32 	%r58, [%r178+-4];
	setp.eq.s32 	%p21, %r121, %r58;
	max.u32 	%r122, %r121, %r58;
	setp.ge.u32 	%p22, %r122, %r76;
	or.pred  	%p23, %p22, %p21;
	@%p23 bra 	$L__BB0_20;
	cvt.s64.s32 	%rd37, %r58;
	add.s64 	%rd38, %rd4, %rd37;
	ld.global.u16 	%rs7, [%rd8+6];
	shl.b64 	%rd39, %rd38, 1;
	add.s64 	%rd40, %rd2, %rd39;
	ld.global.u16 	%rs8, [%rd40];
	st.global.u16 	[%rd8+6], %rs8;
	st.global.u16 	[%rd40], %rs7;
$L__BB0_20:
	add.s32 	%r123, %r180, 4;
	ld.shared.u32 	%r59, [%r178];
	setp.eq.s32 	%p24, %r123, %r59;
	max.u32 	%r124, %r123, %r59;
	setp.ge.u32 	%p25, %r124, %r76;
	or.pred  	%p26, %p25, %p24;
	@%p26 bra 	$L__BB0_22;
	cvt.s64.s32 	%rd41, %r59;
	add.s64 	%rd42, %rd4, %rd41;
	ld.global.u16 	%rs9, [%rd8+8];
	shl.b64 	%rd43, %rd42, 1;
	add.s64 	%rd44, %rd2, %rd43;
	ld.global.u16 	%rs10, [%rd44];
	st.global.u16 	[%rd8+8], %rs10;
	st.global.u16 	[%rd44], %rs9;
$L__BB0_22:
	add.s32 	%r125, %r180, 5;
	ld.shared.u32 	%r60, [%r178+4];
	setp.eq.s32 	%p27, %r125, %r60;
	max.u32 	%r126, %r125, %r60;
	setp.ge.u32 	%p28, %r126, %r76;
	or.pred  	%p29, %p28, %p27;
	@%p29 bra 	$L__BB0_24;
	cvt.s64.s32 	%rd45, %r60;
	add.s64 	%rd46, %rd4, %rd45;
	ld.global.u16 	%rs11, [%rd8+10];
	shl.b64 	%rd47, %rd46, 1;
	add.s64 	%rd48, %rd2, %rd47;
	ld.global.u16 	%rs12, [%rd48];
	st.global.u16 	[%rd8+10], %rs12;
	st.global.u16 	[%rd48], %rs11;
$L__BB0_24:
	add.s32 	%r127, %r180, 6;
	ld.shared.u32 	%r61, [%r178+8];
	setp.eq.s32 	%p30, %r127, %r61;
	max.u32 	%r128, %r127, %r61;
	setp.ge.u32 	%p31, %r128, %r76;
	or.pred  	%p32, %p31, %p30;
	@%p32 bra 	$L__BB0_26;
	cvt.s64.s32 	%rd49, %r61;
	add.s64 	%rd50, %rd4, %rd49;
	ld.global.u16 	%rs13, [%rd8+12];
	shl.b64 	%rd51, %rd50, 1;
	add.s64 	%rd52, %rd2, %rd51;
	ld.global.u16 	%rs14, [%rd52];
	st.global.u16 	[%rd8+12], %rs14;
	st.global.u16 	[%rd52], %rs13;
$L__BB0_26:
	add.s32 	%r129, %r180, 7;
	ld.shared.u32 	%r62, [%r178+12];
	setp.eq.s32 	%p33, %r129, %r62;
	max.u32 	%r130, %r129, %r62;
	setp.ge.u32 	%p34, %r130, %r76;
	or.pred  	%p35, %p34, %p33;
	@%p35 bra 	$L__BB0_28;
	cvt.s64.s32 	%rd53, %r62;
	add.s64 	%rd54, %rd4, %rd53;
	ld.global.u16 	%rs15, [%rd8+14];
	shl.b64 	%rd55, %rd54, 1;
	add.s64 	%rd56, %rd2, %rd55;
	ld.global.u16 	%rs16, [%rd56];
	st.global.u16 	[%rd8+14], %rs16;
	st.global.u16 	[%rd56], %rs15;
$L__BB0_28:
	add.s32 	%r181, %r181, 8;
	add.s32 	%r180, %r180, 8;
	add.s32 	%r179, %r179, 2;
	add.s32 	%r178, %r178, 32;
	setp.eq.s32 	%p36, %r179, 0;
	@%p36 bra 	$L__BB0_29;
	bra.uni 	$L__BB0_12;
$L__BB0_29:
	add.s32 	%r173, %r181, -3;
$L__BB0_30:
	and.b32  	%r131, %r23, 4;
	setp.ne.s32 	%p37, %r131, 0;
	@%p37 bra 	$L__BB0_40;
	add.s32 	%r28, %r173, %r79;
	shl.b32 	%r132, %r173, 2;
	mov.u32 	%r133, s_ipiv;
	add.s32 	%r29, %r133, %r132;
	ld.shared.u32 	%r30, [%r29];
	setp.eq.s32 	%p38, %r28, %r30;
	max.u32 	%r134, %r28, %r30;
	setp.ge.u32 	%p39, %r134, %r76;
	cvt.s64.s32 	%rd57, %r28;
	add.s64 	%rd58, %rd4, %rd57;
	shl.b64 	%rd59, %rd58, 1;
	add.s64 	%rd5, %rd2, %rd59;
	or.pred  	%p40, %p39, %p38;
	@%p40 bra 	$L__BB0_33;
	cvt.s64.s32 	%rd60, %r30;
	add.s64 	%rd61, %rd4, %rd60;
	ld.global.u16 	%rs17, [%rd5];
	shl.b64 	%rd62, %rd61, 1;
	add.s64 	%rd63, %rd2, %rd62;
	ld.global.u16 	%rs18, [%rd63];
	st.global.u16 	[%rd5], %rs18;
	st.global.u16 	[%rd63], %rs17;
$L__BB0_33:
	add.s32 	%r135, %r28, 1;
	ld.shared.u32 	%r31, [%r29+4];
	setp.eq.s32 	%p41, %r135, %r31;
	max.u32 	%r136, %r135, %r31;
	setp.ge.u32 	%p42, %r136, %r76;
	or.pred  	%p43, %p42, %p41;
	@%p43 bra 	$L__BB0_35;
	cvt.s64.s32 	%rd64, %r31;
	add.s64 	%rd65, %rd4, %rd64;
	ld.global.u16 	%rs19, [%rd5+2];
	shl.b64 	%rd66, %rd65, 1;
	add.s64 	%rd67, %rd2, %rd66;
	ld.global.u16 	%rs20, [%rd67];
	st.global.u16 	[%rd5+2], %rs20;
	st.global.u16 	[%rd67], %rs19;
$L__BB0_35:
	add.s32 	%r137, %r28, 2;
	ld.shared.u32 	%r32, [%r29+8];
	setp.eq.s32 	%p44, %r137, %r32;
	max.u32 	%r138, %r137, %r32;
	setp.ge.u32 	%p45, %r138, %r76;
	or.pred  	%p46, %p45, %p44;
	@%p46 bra 	$L__BB0_37;
	cvt.s64.s32 	%rd68, %r32;
	add.s64 	%rd69, %rd4, %rd68;
	ld.global.u16 	%rs21, [%rd5+4];
	shl.b64 	%rd70, %rd69, 1;
	add.s64 	%rd71, %rd2, %rd70;
	ld.global.u16 	%rs22, [%rd71];
	st.global.u16 	[%rd5+4], %rs22;
	st.global.u16 	[%rd71], %rs21;
$L__BB0_37:
	add.s32 	%r139, %r28, 3;
	ld.shared.u32 	%r33, [%r29+12];
	setp.eq.s32 	%p47, %r139, %r33;
	max.u32 	%r140, %r139, %r33;
	setp.ge.u32 	%p48, %r140, %r76;
	or.pred  	%p49, %p48, %p47;
	@%p49 bra 	$L__BB0_39;
	cvt.s64.s32 	%rd72, %r33;
	add.s64 	%rd73, %rd4, %rd72;
	ld.global.u16 	%rs23, [%rd5+6];
	shl.b64 	%rd74, %rd73, 1;
	add.s64 	%rd75, %rd2, %rd74;
	ld.global.u16 	%rs24, [%rd75];
	st.global.u16 	[%rd5+6], %rs24;
	st.global.u16 	[%rd75], %rs23;
$L__BB0_39:
	add.s32 	%r173, %r173, 4;
$L__BB0_40:
	setp.ge.s32 	%p50, %r173, %r80;
	@%p50 bra 	$L__BB0_62;
	sub.s32 	%r141, %r80, %r173;
	and.b32  	%r36, %r141, 3;
	setp.eq.s32 	%p51, %r36, 0;
	mov.u32 	%r177, %r173;
	@%p51 bra 	$L__BB0_47;
	shl.b32 	%r142, %r173, 2;
	mov.u32 	%r143, s_ipiv;
	add.s32 	%r176, %r143, %r142;
	shl.b64 	%rd76, %rd4, 1;
	add.s64 	%rd6, %rd2, %rd76;
	add.s32 	%r175, %r173, %r79;
	neg.s32 	%r174, %r36;
	add.s32 	%r177, %r173, %r36;
$L__BB0_43:
	.pragma "nounroll";
	ld.shared.u32 	%r144, [%r176];
	cvt.s64.s32 	%rd7, %r144;
	setp.eq.s32 	%p52, %r175, %r144;
	@%p52 bra 	$L__BB0_46;
	cvt.u32.u64 	%r145, %rd7;
	max.u32 	%r146, %r175, %r145;
	setp.ge.u32 	%p53, %r146, %r76;
	@%p53 bra 	$L__BB0_46;
	mul.wide.s32 	%rd77, %r175, 2;
	add.s64 	%rd78, %rd6, %rd77;
	add.s64 	%rd79, %rd4, %rd7;
	ld.global.u16 	%rs25, [%rd78];
	shl.b64 	%rd80, %rd79, 1;
	add.s64 	%rd81, %rd2, %rd80;
	ld.global.u16 	%rs26, [%rd81];
	st.global.u16 	[%rd78], %rs26;
	st.global.u16 	[%rd81], %rs25;
$L__BB0_46:
	add.s32 	%r176, %r176, 4;
	add.s32 	%r175, %r175, 1;
	add.s32 	%r174, %r174, 1;
	setp.ne.s32 	%p54, %r174, 0;
	@%p54 bra 	$L__BB0_43;
$L__BB0_47:
	sub.s32 	%r147, %r173, %r80;
	setp.gt.u32 	%p55, %r147, -4;
	@%p55 bra 	$L__BB0_62;
	sub.s32 	%r184, %r177, %r80;
	shl.b32 	%r148, %r177, 2;
	mov.u32 	%r149, s_ipiv;
	add.s32 	%r150, %r148, %r149;
	add.s32 	%r183, %r150, 8;
	add.s32 	%r151, %r177, %r79;
	add.s32 	%r182, %r151, 3;
$L__BB0_49:
	add.s32 	%r70, %r182, -2;
	add.s32 	%r71, %r182, -3;
	ld.shared.u32 	%r152, [%r183+-8];
	cvt.s64.s32 	%rd9, %r152;
	setp.eq.s32 	%p56, %r71, %r152;
	cvt.s64.s32 	%rd82, %r71;
	add.s64 	%rd83, %rd4, %rd82;
	shl.b64 	%rd84, %rd83, 1;
	add.s64 	%rd10, %rd2, %rd84;
	@%p56 bra 	$L__BB0_52;
	cvt.u32.u64 	%r153, %rd9;
	max.u32 	%r154, %r71, %r153;
	setp.ge.u32 	%p57, %r154, %r76;
	@%p57 bra 	$L__BB0_52;
	add.s64 	%rd85, %rd4, %rd9;
	ld.global.u16 	%rs27, [%rd10];
	shl.b64 	%rd86, %rd85, 1;
	add.s64 	%rd87, %rd2, %rd86;
	ld.global.u16 	%rs28, [%rd87];
	st.global.u16 	[%rd10], %rs28;
	st.global.u16 	[%rd87], %rs27;
$L__BB0_52:
	ld.shared.u32 	%r155, [%r183+-4];
	cvt.s64.s32 	%rd11, %r155;
	setp.eq.s32 	%p58, %r70, %r155;
	@%p58 bra 	$L__BB0_55;
	cvt.u32.u64 	%r156, %rd11;
	max.u32 	%r157, %r70, %r156;
	setp.ge.u32 	%p59, %r157, %r76;
	@%p59 bra 	$L__BB0_55;
	add.s64 	%rd88, %rd4, %rd11;
	ld.global.u16 	%rs29, [%rd10+2];
	shl.b64 	%rd89, %rd88, 1;
	add.s64 	%rd90, %rd2, %rd89;
	ld.global.u16 	%rs30, [%rd90];
	st.global.u16 	[%rd10+2], %rs30;
	st.global.u16 	[%rd90], %rs29;
$L__BB0_55:
	add.s32 	%r72, %r70, 1;
	ld.shared.u32 	%r158, [%r183];
	cvt.s64.s32 	%rd12, %r158;
	setp.eq.s32 	%p60, %r72, %r158;
	@%p60 bra 	$L__BB0_58;
	cvt.u32.u64 	%r159, %rd12;
	max.u32 	%r160, %r72, %r159;
	setp.ge.u32 	%p61, %r160, %r76;
	@%p61 bra 	$L__BB0_58;
	add.s64 	%rd91, %rd4, %rd12;
	ld.global.u16 	%rs31, [%rd10+4];
	shl.b64 	%rd92, %rd91, 1;
	add.s64 	%rd93, %rd2, %rd92;
	ld.global.u16 	%rs32, [%rd93];
	st.global.u16 	[%rd10+4], %rs32;
	st.global.u16 	[%rd93], %rs31;
$L__BB0_58:
	ld.shared.u32 	%r161, [%r183+4];
	cvt.s64.s32 	%rd13, %r161;
	setp.eq.s32 	%p62, %r182, %r161;
	@%p62 bra 	$L__BB0_61;
	cvt.u32.u64 	%r162, %rd13;
	max.u32 	%r163, %r182, %r162;
	setp.ge.u32 	%p63, %r163, %r76;
	@%p63 bra 	$L__BB0_61;
	add.s64 	%rd94, %rd4, %rd13;
	ld.global.u16 	%rs33, [%rd10+6];
	shl.b64 	%rd95, %rd94, 1;
	add.s64 	%rd96, %rd2, %rd95;
	ld.global.u16 	%rs34, [%rd96];
	st.global.u16 	[%rd10+6], %rs34;
	st.global.u16 	[%rd96], %rs33;
$L__BB0_61:
	add.s32 	%r184, %r184, 4;
	add.s32 	%r183, %r183, 16;
	add.s32 	%r182, %r182, 4;
	setp.ne.s32 	%p64, %r184, 0;
	@%p64 bra 	$L__BB0_49;
$L__BB0_62:
	ret;

}


// ===== COMPILED SASS (sm_100) =====

	.target	sm_100

	.elftype	@"ET_EXEC"


//--------------------- .note.nv.tkinfo           --------------------------
	.section	.note.nv.tkinfo,"",@"SHT_NOTE"
	.sectionflags	@"SHF_NOTE_NV_TKINFO"
	.tkinfo
        /*0018*/ 	.word	0x00000002
        /*0030*/ 	.string	""
        /*0030*/ 	.string	"ptxas"
        /*0030*/ 	.string	"Cuda compilation tools, release 13.0, V13.0.88"
        /*0030*/ 	.string	"Build cuda_13.0.r13.0/compiler.36424714_0"
        /*0030*/ 	.string	"-arch sm_100 -m 64 "



//--------------------- .note.nv.cuinfo           --------------------------
	.section	.note.nv.cuinfo,"",@"SHT_NOTE"
	.sectionflags	@"SHF_NOTE_NV_CUINFO"
        /*0018*/ 	.short	0x0002
        /*001a*/ 	.short	0x0064
        /*001c*/ 	.short	0x0082
	.zero		2


//--------------------- .nv.info                  --------------------------
	.section	.nv.info,"",@"SHT_CUDA_INFO"
	.align	4


	//----- nvinfo : EIATTR_REGCOUNT
	.align		4
        /*0000*/ 	.byte	0x04, 0x2f
        /*0002*/ 	.short	(.L_1 - .L_0)
	.align		4
.L_0:
        /*0004*/ 	.word	index@(_Z25batch_swap_rows_kernel_v2ILi64EEvP6__halfiiiiiPKi)
        /*0008*/ 	.word	0x00000020


	//----- nvinfo : EIATTR_FRAME_SIZE
	.align		4
.L_1:
        /*000c*/ 	.byte	0x04, 0x11
        /*000e*/ 	.short	(.L_3 - .L_2)
	.align		4
.L_2:
        /*0010*/ 	.word	index@(_Z25batch_swap_rows_kernel_v2ILi64EEvP6__halfiiiiiPKi)
        /*0014*/ 	.word	0x00000000


	//----- nvinfo : EIATTR_MIN_STACK_SIZE
	.align		4
.L_3:
        /*0018*/ 	.byte	0x04, 0x12
        /*001a*/ 	.short	(.L_5 - .L_4)
	.align		4
.L_4:
        /*001c*/ 	.word	index@(_Z25batch_swap_rows_kernel_v2ILi64EEvP6__halfiiiiiPKi)
        /*0020*/ 	.word	0x00000000
.L_5:


//--------------------- .nv.compat                --------------------------
	.section	.nv.compat,"",@"SHT_CUDA_COMPAT_INFO"
	.align	4
        /*0000*/ 	.byte	0x02, 0x09, 0x00, 0x00, 0x02, 0x02, 0x01, 0x00, 0x02, 0x05, 0x05, 0x00, 0x03, 0x07, 0x01, 0x01
        /*0010*/ 	.byte	0x02, 0x03, 0x00, 0x00, 0x02, 0x06, 0x01, 0x00, 0x04, 0x0b, 0x08, 0x00, 0x09, 0x00, 0x00, 0x00
        /*0020*/ 	.byte	0x00, 0x00, 0x00, 0x00


//--------------------- .nv.info._Z25batch_swap_rows_kernel_v2ILi64EEvP6__halfiiiiiPKi --------------------------
	.section	.nv.info._Z25batch_swap_rows_kernel_v2ILi64EEvP6__halfiiiiiPKi,"",@"SHT_CUDA_INFO"
	.sectionflags	@""
	.align	4


	//----- nvinfo : EIATTR_CUDA_API_VERSION
	.align		4
        /*0000*/ 	.byte	0x04, 0x37
        /*0002*/ 	.short	(.L_7 - .L_6)
.L_6:
        /*0004*/ 	.word	0x00000082


	//----- nvinfo : EIATTR_KPARAM_INFO
	.align		4
.L_7:
        /*0008*/ 	.byte	0x04, 0x17
        /*000a*/ 	.short	(.L_9 - .L_8)
.L_8:
        /*000c*/ 	.word	0x00000000
        /*0010*/ 	.short	0x0006
        /*0012*/ 	.short	0x0020
        /*0014*/ 	.byte	0x00, 0xf5, 0x21, 0x00


	//----- nvinfo : EIATTR_KPARAM_INFO
	.align		4
.L_9:
        /*0018*/ 	.byte	0x04, 0x17
        /*001a*/ 	.short	(.L_11 - .L_10)
.L_10:
        /*001c*/ 	.word	0x00000000
        /*0020*/ 	.short	0x0005
        /*0022*/ 	.short	0x0018
        /*0024*/ 	.byte	0x00, 0xf0, 0x11, 0x00


	//----- nvinfo : EIATTR_KPARAM_INFO
	.align		4
.L_11:
        /*0028*/ 	.byte	0x04, 0x17
        /*002a*/ 	.short	(.L_13 - .L_12)
.L_12:
        /*002c*/ 	.word	0x00000000
        /*0030*/ 	.short	0x0004
        /*0032*/ 	.short	0x0014
        /*0034*/ 	.byte	0x00, 0xf0, 0x11, 0x00


	//----- nvinfo : EIATTR_KPARAM_INFO
	.align		4
.L_13:
        /*0038*/ 	.byte	0x04, 0x17
        /*003a*/ 	.short	(.L_15 - .L_14)
.L_14:
        /*003c*/ 	.word	0x00000000
        /*0040*/ 	.short	0x0003
        /*0042*/ 	.short	0x0010
        /*0044*/ 	.byte	0x00, 0xf0, 0x11, 0x00


	//----- nvinfo : EIATTR_KPARAM_INFO
	.align		4
.L_15:
        /*0048*/ 	.byte	0x04, 0x17
        /*004a*/ 	.short	(.L_17 - .L_16)
.L_16:
        /*004c*/ 	.word	0x00000000
        /*0050*/ 	.short	0x0002
        /*0052*/ 	.short	0x000c
        /*0054*/ 	.byte	0x00, 0xf0, 0x11, 0x00


	//----- nvinfo : EIATTR_KPARAM_INFO
	.align		4
.L_17:
        /*0058*/ 	.byte	0x04, 0x17
        /*005a*/ 	.short	(.L_19 - .L_18)
.L_18:
        /*005c*/ 	.word	0x00000000
        /*0060*/ 	.short	0x0001
        /*0062*/ 	.short	0x0008
        /*0064*/ 	.byte	0x00, 0xf0, 0x11, 0x00


	//----- nvinfo : EIATTR_KPARAM_INFO
	.align		4
.L_19:
        /*0068*/ 	.byte	0x04, 0x17
        /*006a*/ 	.short	(.L_21 - .L_20)
.L_20:
        /*006c*/ 	.word	0x00000000
        /*0070*/ 	.short	0x0000
        /*0072*/ 	.short	0x0000
        /*0074*/ 	.byte	0x00, 0xf5, 0x21, 0x00


	//----- nvinfo : EIATTR_SPARSE_MMA_MASK
	.align		4
.L_21:
        /*0078*/ 	.byte	0x03, 0x50
        /*007a*/ 	.short	0x0000


	//----- nvinfo : EIATTR_MAXREG_COUNT
	.align		4
        /*007c*/ 	.byte	0x03, 0x1b
        /*007e*/ 	.short	0x00ff


	//----- nvinfo : EIATTR_NUM_BARRIERS
	.align		4
        /*0080*/ 	.byte	0x02, 0x4c
        /*0082*/ 	.byte	0x01
	.zero		1


	//----- nvinfo : EIATTR_MERCURY_ISA_VERSION
	.align		4
        /*0084*/ 	.byte	0x03, 0x5f
        /*0086*/ 	.short	0x0101


	//----- nvinfo : EIATTR_VRC_CTA_INIT_COUNT
	.align		4
        /*0088*/ 	.byte	0x02, 0x4a
	.zero		1
	.zero		1


	//----- nvinfo : EIATTR_EXIT_INSTR_OFFSETS
	.align		4
        /*008c*/ 	.byte	0x04, 0x1c
        /*008e*/ 	.short	(.L_23 - .L_22)


	//   ....[0]....
.L_22:
        /*0090*/ 	.word	0x00000b00


	//   ....[1]....
        /*0094*/ 	.word	0x00000b50


	//   ....[2]....
        /*0098*/ 	.word	0x00001e70


	//   ....[3]....
        /*009c*/ 	.word	0x00002100


	//   ....[4]....
        /*00a0*/ 	.word	0x000025b0


	//----- nvinfo : EIATTR_CRS_STACK_SIZE
	.align		4
.L_23:
        /*00a4*/ 	.byte	0x04, 0x1e
        /*00a6*/ 	.short	(.L_25 - .L_24)
.L_24:
        /*00a8*/ 	.word	0x00000000


	//----- nvinfo : EIATTR_CBANK_PARAM_SIZE
	.align		4
.L_25:
        /*00ac*/ 	.byte	0x03, 0x19
        /*00ae*/ 	.short	0x0028


	//----- nvinfo : EIATTR_PARAM_CBANK
	.align		4
        /*00b0*/ 	.byte	0x04, 0x0a
        /*00b2*/ 	.short	(.L_27 - .L_26)
	.align		4
.L_26:
        /*00b4*/ 	.word	index@(.nv.constant0._Z25batch_swap_rows_kernel_v2ILi64EEvP6__halfiiiiiPKi)
        /*00b8*/ 	.short	0x0380
        /*00ba*/ 	.short	0x0028


	//----- nvinfo : EIATTR_SW_WAR
	.align		4
.L_27:
        /*00bc*/ 	.byte	0x04, 0x36
        /*00be*/ 	.short	(.L_29 - .L_28)
.L_28:
        /*00c0*/ 	.word	0x00000008
.L_29:


//--------------------- .nv.callgraph             --------------------------
	.section	.nv.callgraph,"",@"SHT_CUDA_CALLGRAPH"
	.align	4
	.sectionentsize	8
	.align		4
        /*0000*/ 	.word	0x00000000
	.align		4
        /*0004*/ 	.word	0xffffffff
	.align		4
        /*0008*/ 	.word	0x00000000
	.align		4
        /*000c*/ 	.word	0xfffffffe
	.align		4
        /*0010*/ 	.word	0x00000000
	.align		4
        /*0014*/ 	.word	0xfffffffd
	.align		4
        /*0018*/ 	.word	0x00000000
	.align		4
        /*001c*/ 	.word	0xfffffffc


//--------------------- .text._Z25batch_swap_rows_kernel_v2ILi64EEvP6__halfiiiiiPKi --------------------------
	.section	.text._Z25batch_swap_rows_kernel_v2ILi64EEvP6__halfiiiiiPKi,"ax",@progbits
	.align	128
        .global         _Z25batch_swap_rows_kernel_v2ILi64EEvP6__halfiiiiiPKi
        .type           _Z25batch_swap_rows_kernel_v2ILi64EEvP6__halfiiiiiPKi,@function
        .size           _Z25batch_swap_rows_kernel_v2ILi64EEvP6__halfiiiiiPKi,(.L_x_18 - _Z25batch_swap_rows_kernel_v2ILi64EEvP6__halfiiiiiPKi)
        .other          _Z25batch_swap_rows_kernel_v2ILi64EEvP6__halfiiiiiPKi,@"STO_CUDA_ENTRY STV_DEFAULT"
_Z25batch_swap_rows_kernel_v2ILi64EEvP6__halfiiiiiPKi:
.text._Z25batch_swap_rows_kernel_v2ILi64EEvP6__halfiiiiiPKi:
[----:B------:R-:W-:Y:S01]  /*0000*/  LDC R1, c[0x0][0x37c] ;  /* 0x0000df00ff017b82 */ /* 0x000fe20000000800 */
[----:B------:R-:W0:Y:S07]  /*0010*/  S2R R11, SR_TID.X ;  /* 0x00000000000b7919 */ /* 0x000e2e0000002100 */
[----:B------:R-:W0:Y:S01]  /*0020*/  LDC R0, c[0x0][0x398] ;  /* 0x0000e600ff007b82 */ /* 0x000e220000000800 */
[----:B------:R-:W1:Y:S01]  /*0030*/  LDCU.64 UR8, c[0x0][0x358] ;  /* 0x00006b00ff0877ac */ /* 0x000e620008000a00 */
[----:B------:R-:W-:Y:S01]  /*0040*/  BSSY.RECONVERGENT B0, `(.L_x_0) ;  /* 0x00000a6000007945 */ /* 0x000fe20003800200 */
[----:B0-----:R-:W-:-:S13]  /*0050*/  ISETP.GE.AND P0, PT, R11, R0, PT ;  /* 0x000000000b00720c */ /* 0x001fda0003f06270 */
[----:B-1----:R-:W-:Y:S05]  /*0060*/  @P0 BRA `(.L_x_1) ;  /* 0x00000008008c0947 */ /* 0x002fea0003800000 */
[----:B------:R-:W-:Y:S01]  /*0070*/  LOP3.LUT R3, RZ, R11, RZ, 0x33, !PT ;  /* 0x0000000bff037212 */ /* 0x000fe200078e33ff */
[----:B------:R-:W-:Y:S01]  /*0080*/  BSSY.RECONVERGENT B1, `(.L_x_2) ;  /* 0x000001d000017945 */ /* 0x000fe20003800200 */
[----:B------:R-:W-:-:S03]  /*0090*/  IMAD.MOV.U32 R13, RZ, RZ, R11 ;  /* 0x000000ffff0d7224 */ /* 0x000fc600078e000b */
[----:B------:R-:W-:-:S05]  /*00a0*/  IMAD.IADD R4, R3, 0x1, R0 ;  /* 0x0000000103047824 */ /* 0x000fca00078e0200 */
[C---:B------:R-:W-:Y:S02]  /*00b0*/  LOP3.LUT R2, R4.reuse, 0xc0, RZ, 0xc0, !PT ;  /* 0x000000c004027812 */ /* 0x040fe400078ec0ff */
[----:B------:R-:W-:Y:S02]  /*00c0*/  ISETP.GE.U32.AND P1, PT, R4, 0xc0, PT ;  /* 0x000000c00400780c */ /* 0x000fe40003f26070 */
[----:B------:R-:W-:-:S13]  /*00d0*/  ISETP.NE.AND P0, PT, R2, 0xc0, PT ;  /* 0x000000c00200780c */ /* 0x000fda0003f05270 */
[----:B------:R-:W-:Y:S05]  /*00e0*/  @!P0 BRA `(.L_x_3) ;  /* 0x0000000000588947 */ /* 0x000fea0003800000 */
[----:B------:R-:W0:Y:S01]  /*00f0*/  S2UR UR5, SR_CgaCtaId ;  /* 0x00000000000579c3 */ /* 0x000e220000008800 */
[----:B------:R-:W1:Y:S01]  /*0100*/  LDCU UR6, c[0x0][0x394] ;  /* 0x00007280ff0677ac */ /* 0x000e620008000800 */
[----:B------:R-:W-:Y:S01]  /*0110*/  LEA.HI R4, R4, 0x1, RZ, 0x1a ;  /* 0x0000000104047811 */ /* 0x000fe200078fd0ff */
[----:B------:R-:W-:-:S04]  /*0120*/  UMOV UR4, 0x400 ;  /* 0x0000040000047882 */ /* 0x000fc80000000000 */
[C---:B------:R-:W-:Y:S01]  /*0130*/  IMAD.SHL.U32 R5, R4.reuse, 0x40, RZ ;  /* 0x0000004004057824 */ /* 0x040fe200078e00ff */
[----:B------:R-:W2:Y:S01]  /*0140*/  LDC.64 R2, c[0x0][0x3a0] ;  /* 0x0000e800ff027b82 */ /* 0x000ea20000000a00 */
[----:B------:R-:W-:-:S03]  /*0150*/  LOP3.LUT R4, R4, 0x3, RZ, 0xc0, !PT ;  /* 0x0000000304047812 */ /* 0x000fc600078ec0ff */
[----:B------:R-:W-:Y:S02]  /*0160*/  LOP3.LUT R6, R5, 0xc0, RZ, 0xc0, !PT ;  /* 0x000000c005067812 */ /* 0x000fe400078ec0ff */
[----:B------:R-:W-:-:S03]  /*0170*/  IMAD.MOV R8, RZ, RZ, -R4 ;  /* 0x000000ffff087224 */ /* 0x000fc600078e0a04 */
[----:B------:R-:W-:Y:S02]  /*0180*/  IMAD.IADD R13, R6, 0x1, R11 ;  /* 0x00000001060d7824 */ /* 0x000fe400078e020b */
[----:B-1----:R-:W-:Y:S01]  /*0190*/  VIADD R9, R11, UR6 ;  /* 0x000000060b097c36 */ /* 0x002fe20008000000 */
[----:B0-----:R-:W-:-:S06]  /*01a0*/  ULEA UR4, UR5, UR4, 0x18 ;  /* 0x0000000405047291 */ /* 0x001fcc000f8ec0ff */
[----:B------:R-:W-:-:S07]  /*01b0*/  LEA R7, R11, UR4, 0x2 ;  /* 0x000000040b077c11 */ /* 0x000fce000f8e10ff */
.L_x_4:
[----:B--2---:R-:W-:-:S06]  /*01c0*/  IMAD.WIDE R4, R9, 0x4, R2 ;  /* 0x0000000409047825 */ /* 0x004fcc00078e0202 */
[----:B------:R-:W2:Y:S01]  /*01d0*/  LDG.E.CONSTANT R4, desc[UR8][R4.64] ;  /* 0x0000000804047981 */ /* 0x000ea2000c1e9900 */
[----:B------:R-:W-:Y:S02]  /*01e0*/  VIADD R8, R8, 0x1 ;  /* 0x0000000108087836 */ /* 0x000fe40000000000 */
[----:B------:R-:W-:-:S03]  /*01f0*/  VIADD R9, R9, 0x40 ;  /* 0x0000004009097836 */ /* 0x000fc60000000000 */
[----:B------:R-:W-:Y:S01]  /*0200*/  ISETP.NE.AND P0, PT, R8, RZ, PT ;  /* 0x000000ff0800720c */ /* 0x000fe20003f05270 */
[----:B--2---:R-:W-:-:S05]  /*0210*/  VIADD R6, R4, 0xffffffff ;  /* 0xffffffff04067836 */ /* 0x004fca0000000000 */
[----:B------:R0:W-:Y:S02]  /*0220*/  STS [R7], R6 ;  /* 0x0000000607007388 */ /* 0x0001e40000000800 */
[----:B0-----:R-:W-:-:S05]  /*0230*/  VIADD R7, R7, 0x100 ;  /* 0x0000010007077836 */ /* 0x001fca0000000000 */
[----:B------:R-:W-:Y:S05]  /*0240*/  @P0 BRA `(.L_x_4) ;  /* 0xfffffffc00dc0947 */ /* 0x000fea000383ffff */
.L_x_3:
[----:B------:R-:W-:Y:S05]  /*0250*/  BSYNC.RECONVERGENT B1 ;  /* 0x0000000000017941 */ /* 0x000fea0003800200 */
.L_x_2:
[----:B------:R-:W-:Y:S05]  /*0260*/  @!P1 BRA `(.L_x_1) ;  /* 0x00000008000c9947 */ /* 0x000fea0003800000 */
[----:B------:R-:W0:Y:S01]  /*0270*/  S2UR UR7, SR_CgaCtaId ;  /* 0x00000000000779c3 */ /* 0x000e220000008800 */
[----:B------:R-:W1:Y:S01]  /*0280*/  LDCU.64 UR4, c[0x0][0x3a0] ;  /* 0x00007400ff0477ac */ /* 0x000e620008000a00 */
[----:B------:R-:W-:Y:S01]  /*0290*/  IMAD.IADD R2, R0, 0x1, -R13 ;  /* 0x0000000100027824 */ /* 0x000fe200078e0a0d */
[----:B------:R-:W-:Y:S01]  /*02a0*/  BSSY.RECONVERGENT B1, `(.L_x_5) ;  /* 0x000004c000017945 */ /* 0x000fe20003800200 */
[----:B------:R-:W-:Y:S01]  /*02b0*/  PLOP3.LUT P0, PT, PT, PT, PT, 0x80, 0x8 ;  /* 0x000000000008781c */ /* 0x000fe20003f0f070 */
[----:B------:R-:W2:Y:S02]  /*02c0*/  LDCU UR10, c[0x0][0x394] ;  /* 0x00007280ff0a77ac */ /* 0x000ea40008000800 */
[----:B------:R-:W-:Y:S01]  /*02d0*/  ISETP.GT.AND P1, PT, R2, 0x300, PT ;  /* 0x000003000200780c */ /* 0x000fe20003f24270 */
[----:B------:R-:W-:Y:S01]  /*02e0*/  UMOV UR6, 0x400 ;  /* 0x0000040000067882 */ /* 0x000fe20000000000 */
[----:B-1----:R-:W-:-:S04]  /*02f0*/  UIADD3 UR4, UP0, UPT, UR4, 0x200, URZ ;  /* 0x0000020004047890 */ /* 0x002fc8000ff1e0ff */
[----:B------:R-:W-:Y:S01]  /*0300*/  UIADD3.X UR5, UPT, UPT, URZ, UR5, URZ, UP0, !UPT ;  /* 0x00000005ff057290 */ /* 0x000fe200087fe4ff */
[----:B--2---:R-:W-:Y:S01]  /*0310*/  VIADD R15, R13, UR10 ;  /* 0x0000000a0d0f7c36 */ /* 0x004fe20008000000 */
[----:B0-----:R-:W-:Y:S01]  /*0320*/  ULEA UR6, UR7, UR6, 0x18 ;  /* 0x0000000607067291 */ /* 0x001fe2000f8ec0ff */
[----:B------:R-:W-:-:S03]  /*0330*/  IMAD.U32 R2, RZ, RZ, UR4 ;  /* 0x00000004ff027e24 */ /* 0x000fc6000f8e00ff */
[----:B------:R-:W-:Y:S02]  /*0340*/  IMAD.U32 R3, RZ, RZ, UR5 ;  /* 0x00000005ff037e24 */ /* 0x000fe4000f8e00ff */
[----:B------:R-:W-:-:S05]  /*0350*/  LEA R10, R13, UR6, 0x2 ;  /* 0x000000060d0a7c11 */ /* 0x000fca000f8e10ff */
[----:B------:R-:W-:Y:S01]  /*0360*/  VIADD R10, R10, 0x200 ;  /* 0x000002000a0a7836 */ /* 0x000fe20000000000 */
[----:B------:R-:W-:Y:S06]  /*0370*/  @!P1 BRA `(.L_x_6) ;  /* 0x0000000000f89947 */ /* 0x000fec0003800000 */
[----:B------:R-:W-:Y:S01]  /*0380*/  PLOP3.LUT P0, PT, PT, PT, PT, 0x8, 0x80 ;  /* 0x000000000080781c */ /* 0x000fe20003f0e170 */
[----:B------:R-:W-:-:S12]  /*0390*/  VIADD R12, R0, 0xfffffd00 ;  /* 0xfffffd00000c7836 */ /* 0x000fd80000000000 */
.L_x_7:
[C---:B------:R-:W-:Y:S02]  /*03a0*/  VIADD R7, R15.reuse, 0x100 ;  /* 0x000001000f077836 */ /* 0x040fe40000000000 */
[----:B------:R-:W-:-:S04]  /*03b0*/  IMAD.WIDE R8, R15, 0x4, R2 ;  /* 0x000000040f087825 */ /* 0x000fc800078e0202 */
[--C-:B------:R-:W-:Y:S01]  /*03c0*/  IMAD.WIDE R6, R7, 0x4, R2.reuse ;  /* 0x0000000407067825 */ /* 0x100fe200078e0202 */
[----:B------:R-:W2:Y:S03]  /*03d0*/  LDG.E.CONSTANT R21, desc[UR8][R8.64+-0x200] ;  /* 0xfffe000808157981 */ /* 0x000ea6000c1e9900 */
[C---:B------:R-:W-:Y:S01]  /*03e0*/  VIADD R5, R15.reuse, 0x200 ;  /* 0x000002000f057836 */ /* 0x040fe20000000000 */
[----:B------:R-:W3:Y:S01]  /*03f0*/  LDG.E.CONSTANT R20, desc[UR8][R8.64+-0x100] ;  /* 0xffff000808147981 */ /* 0x000ee2000c1e9900 */
[----:B------:R-:W-:Y:S02]  /*0400*/  VIADD R27, R15, 0x300 ;  /* 0x000003000f1b7836 */ /* 0x000fe40000000000 */
[--C-:B------:R-:W-:Y:S01]  /*0410*/  IMAD.WIDE R4, R5, 0x4, R2.reuse ;  /* 0x0000000405047825 */ /* 0x100fe200078e0202 */
[----:B------:R-:W4:Y:S04]  /*0420*/  LDG.E.CONSTANT R16, desc[UR8][R8.64] ;  /* 0x0000000808107981 */ /* 0x000f28000c1e9900 */
[----:B------:R0:W5:Y:S04]  /*0430*/  LDG.E.CONSTANT R19, desc[UR8][R8.64+0x100] ;  /* 0x0001000808137981 */ /* 0x000168000c1e9900 */
[----:B------:R-:W4:Y:S04]  /*0440*/  LDG.E.CONSTANT R17, desc[UR8][R6.64+-0x100] ;  /* 0xffff000806117981 */ /* 0x000f28000c1e9900 */
[----:B------:R-:W4:Y:S01]  /*0450*/  LDG.E.CONSTANT R18, desc[UR8][R6.64+-0x200] ;  /* 0xfffe000806127981 */ /* 0x000f22000c1e9900 */
[----:B0-----:R-:W-:-:S03]  /*0460*/  IMAD.WIDE R8, R27, 0x4, R2 ;  /* 0x000000041b087825 */ /* 0x001fc600078e0202 */
[----:B------:R-:W4:Y:S04]  /*0470*/  LDG.E.CONSTANT R14, desc[UR8][R6.64] ;  /* 0x00000008060e7981 */ /* 0x000f28000c1e9900 */
[----:B------:R3:W4:Y:S04]  /*0480*/  LDG.E.CONSTANT R22, desc[UR8][R6.64+0x100] ;  /* 0x0001000806167981 */ /* 0x000728000c1e9900 */
[----:B------:R-:W4:Y:S04]  /*0490*/  LDG.E.CONSTANT R25, desc[UR8][R4.64+-0x200] ;  /* 0xfffe000804197981 */ /* 0x000f28000c1e9900 */
[----:B------:R-:W4:Y:S04]  /*04a0*/  LDG.E.CONSTANT R24, desc[UR8][R4.64+-0x100] ;  /* 0xffff000804187981 */ /* 0x000f28000c1e9900 */
[----:B------:R-:W4:Y:S04]  /*04b0*/  LDG.E.CONSTANT R23, desc[UR8][R4.64] ;  /* 0x0000000804177981 */ /* 0x000f28000c1e9900 */
[----:B------:R0:W4:Y:S04]  /*04c0*/  LDG.E.CONSTANT R29, desc[UR8][R4.64+0x100] ;  /* 0x00010008041d7981 */ /* 0x000128000c1e9900 */
[----:B------:R-:W4:Y:S04]  /*04d0*/  LDG.E.CONSTANT R26, desc[UR8][R8.64+-0x200] ;  /* 0xfffe0008081a7981 */ /* 0x000f28000c1e9900 */
[----:B------:R-:W4:Y:S04]  /*04e0*/  LDG.E.CONSTANT R28, desc[UR8][R8.64+-0x100] ;  /* 0xffff0008081c7981 */ /* 0x000f28000c1e9900 */
[----:B------:R-:W4:Y:S04]  /*04f0*/  LDG.E.CONSTANT R27, desc[UR8][R8.64] ;  /* 0x00000008081b7981 */ /* 0x000f28000c1e9900 */
[----:B------:R1:W4:Y:S01]  /*0500*/  LDG.E.CONSTANT R6, desc[UR8][R8.64+0x100] ;  /* 0x0001000808067981 */ /* 0x000322000c1e9900 */
[----:B------:R-:W-:-:S05]  /*0510*/  VIADD R13, R13, 0x400 ;  /* 0x000004000d0d7836 */ /* 0x000fca0000000000 */
[----:B------:R-:W-:Y:S01]  /*0520*/  ISETP.GE.AND P1, PT, R13, R12, PT ;  /* 0x0000000c0d00720c */ /* 0x000fe20003f26270 */
[----:B------:R-:W-:Y:S02]  /*0530*/  VIADD R15, R15, 0x400 ;  /* 0x000004000f0f7836 */ /* 0x000fe40000000000 */
[----:B--2---:R-:W-:Y:S02]  /*0540*/  VIADD R21, R21, 0xffffffff ;  /* 0xffffffff15157836 */ /* 0x004fe40000000000 */
[----:B---3--:R-:W-:-:S03]  /*0550*/  VIADD R7, R20, 0xffffffff ;  /* 0xffffffff14077836 */ /* 0x008fc60000000000 */
[----:B------:R2:W-:Y:S01]  /*0560*/  STS [R10+-0x200], R21 ;  /* 0xfffe00150a007388 */ /* 0x0005e20000000800 */
[----:B-----5:R-:W-:Y:S02]  /*0570*/  VIADD R19, R19, 0xffffffff ;  /* 0xffffffff13137836 */ /* 0x020fe40000000000 */
[----:B----4-:R-:W-:Y:S01]  /*0580*/  VIADD R17, R17, 0xffffffff ;  /* 0xffffffff11117836 */ /* 0x010fe20000000000 */
[----:B------:R3:W-:Y:S01]  /*0590*/  STS [R10+-0x100], R7 ;  /* 0xffff00070a007388 */ /* 0x0007e20000000800 */
[----:B------:R-:W-:Y:S02]  /*05a0*/  VIADD R16, R16, 0xffffffff ;  /* 0xffffffff10107836 */ /* 0x000fe40000000000 */
[----:B------:R-:W-:Y:S01]  /*05b0*/  VIADD R18, R18, 0xffffffff ;  /* 0xffffffff12127836 */ /* 0x000fe20000000000 */
[----:B------:R-:W-:Y:S01]  /*05c0*/  STS [R10+0x100], R19 ;  /* 0x000100130a007388 */ /* 0x000fe20000000800 */
[----:B0-----:R-:W-:-:S03]  /*05d0*/  VIADD R5, R14, 0xffffffff ;  /* 0xffffffff0e057836 */ /* 0x001fc60000000000 */
[----:B------:R0:W-:Y:S01]  /*05e0*/  STS [R10+0x300], R17 ;  /* 0x000300110a007388 */ /* 0x0001e20000000800 */
[----:B-1----:R-:W-:Y:S02]  /*05f0*/  VIADD R9, R22, 0xffffffff ;  /* 0xffffffff16097836 */ /* 0x002fe40000000000 */
[----:B------:R-:W-:Y:S02]  /*0600*/  VIADD R25, R25, 0xffffffff ;  /* 0xffffffff19197836 */ /* 0x000fe40000000000 */
[----:B--2---:R-:W-:Y:S02]  /*0610*/  VIADD R21, R24, 0xffffffff ;  /* 0xffffffff18157836 */ /* 0x004fe40000000000 */
[----:B------:R-:W-:Y:S02]  /*0620*/  VIADD R23, R23, 0xffffffff ;  /* 0xffffffff17177836 */ /* 0x000fe40000000000 */
[----:B------:R-:W-:Y:S02]  /*0630*/  VIADD R29, R29, 0xffffffff ;  /* 0xffffffff1d1d7836 */ /* 0x000fe40000000000 */
[----:B---3--:R-:W-:-:S02]  /*0640*/  VIADD R7, R26, 0xffffffff ;  /* 0xffffffff1a077836 */ /* 0x008fc40000000000 */
[----:B0-----:R-:W-:Y:S02]  /*0650*/  VIADD R17, R28, 0xffffffff ;  /* 0xffffffff1c117836 */ /* 0x001fe40000000000 */
[----:B------:R-:W-:Y:S02]  /*0660*/  VIADD R27, R27, 0xffffffff ;  /* 0xffffffff1b1b7836 */ /* 0x000fe40000000000 */
[----:B------:R-:W-:Y:S01]  /*0670*/  VIADD R19, R6, 0xffffffff ;  /* 0xffffffff06137836 */ /* 0x000fe20000000000 */
[----:B------:R-:W-:Y:S04]  /*0680*/  STS [R10], R16 ;  /* 0x000000100a007388 */ /* 0x000fe80000000800 */
[----:B------:R-:W-:Y:S04]  /*0690*/  STS [R10+0x200], R18 ;  /* 0x000200120a007388 */ /* 0x000fe80000000800 */
        /* <DEDUP_REMOVED lines=9> */
[----:B------:R0:W-:Y:S02]  /*0730*/  STS [R10+0xd00], R19 ;  /* 0x000d00130a007388 */ /* 0x0001e40000000800 */
[----:B0-----:R-:W-:Y:S01]  /*0740*/  VIADD R10, R10, 0x1000 ;  /* 0x000010000a0a7836 */ /* 0x001fe20000000000 */
[----:B------:R-:W-:Y:S06]  /*0750*/  @!P1 BRA `(.L_x_7) ;  /* 0xfffffffc00109947 */ /* 0x000fec000383ffff */
.L_x_6:
[----:B------:R-:W-:Y:S05]  /*0760*/  BSYNC.RECONVERGENT B1 ;  /* 0x0000000000017941 */ /* 0x000fea0003800200 */
.L_x_5:
[----:B------:R-:W-:Y:S01]  /*0770*/  IMAD.IADD R4, R0, 0x1, -R13 ;  /* 0x0000000100047824 */ /* 0x000fe200078e0a0d */
[----:B------:R-:W-:Y:S04]  /*0780*/  BSSY.RECONVERGENT B1, `(.L_x_8) ;  /* 0x0000022000017945 */ /* 0x000fe80003800200 */
[----:B------:R-:W-:-:S13]  /*0790*/  ISETP.GT.AND P1, PT, R4, 0x100, PT ;  /* 0x000001000400780c */ /* 0x000fda0003f24270 */
[----:B------:R-:W-:Y:S05]  /*07a0*/  @!P1 BRA `(.L_x_9) ;  /* 0x00000000007c9947 */ /* 0x000fea0003800000 */
[C---:B------:R-:W-:Y:S02]  /*07b0*/  VIADD R5, R15.reuse, 0x100 ;  /* 0x000001000f057836 */ /* 0x040fe40000000000 */
[----:B------:R-:W-:-:S04]  /*07c0*/  IMAD.WIDE R6, R15, 0x4, R2 ;  /* 0x000000040f067825 */ /* 0x000fc800078e0202 */
[----:B------:R-:W-:Y:S01]  /*07d0*/  IMAD.WIDE R4, R5, 0x4, R2 ;  /* 0x0000000405047825 */ /* 0x000fe200078e0202 */
[----:B------:R-:W2:Y:S04]  /*07e0*/  LDG.E.CONSTANT R8, desc[UR8][R6.64+-0x200] ;  /* 0xfffe000806087981 */ /* 0x000ea8000c1e9900 */
[----:B------:R-:W3:Y:S04]  /*07f0*/  LDG.E.CONSTANT R12, desc[UR8][R6.64+-0x100] ;  /* 0xffff0008060c7981 */ /* 0x000ee8000c1e9900 */
[----:B------:R-:W4:Y:S04]  /*0800*/  LDG.E.CONSTANT R14, desc[UR8][R6.64] ;  /* 0x00000008060e7981 */ /* 0x000f28000c1e9900 */
[----:B------:R-:W5:Y:S04]  /*0810*/  LDG.E.CONSTANT R16, desc[UR8][R6.64+0x100] ;  /* 0x0001000806107981 */ /* 0x000f68000c1e9900 */
[----:B------:R-:W5:Y:S04]  /*0820*/  LDG.E.CONSTANT R18, desc[UR8][R4.64+-0x200] ;  /* 0xfffe000804127981 */ /* 0x000f68000c1e9900 */
[----:B------:R-:W5:Y:S04]  /*0830*/  LDG.E.CONSTANT R20, desc[UR8][R4.64+-0x100] ;  /* 0xffff000804147981 */ /* 0x000f68000c1e9900 */
[----:B------:R-:W5:Y:S04]  /*0840*/  LDG.E.CONSTANT R22, desc[UR8][R4.64] ;  /* 0x0000000804167981 */ /* 0x000f68000c1e9900 */
[----:B------:R-:W5:Y:S01]  /*0850*/  LDG.E.CONSTANT R24, desc[UR8][R4.64+0x100] ;  /* 0x0001000804187981 */ /* 0x000f62000c1e9900 */
[----:B------:R-:W-:Y:S01]  /*0860*/  PLOP3.LUT P0, PT, PT, PT, PT, 0x8, 0x80 ;  /* 0x000000000080781c */ /* 0x000fe20003f0e170 */
[----:B------:R-:W-:-:S02]  /*0870*/  VIADD R13, R13, 0x200 ;  /* 0x000002000d0d7836 */ /* 0x000fc40000000000 */
[----:B------:R-:W-:Y:S02]  /*0880*/  VIADD R15, R15, 0x200 ;  /* 0x000002000f0f7836 */ /* 0x000fe40000000000 */
[----:B--2---:R-:W-:Y:S02]  /*0890*/  VIADD R9, R8, 0xffffffff ;  /* 0xffffffff08097836 */ /* 0x004fe40000000000 */
[----:B---3--:R-:W-:-:S03]  /*08a0*/  VIADD R17, R12, 0xffffffff ;  /* 0xffffffff0c117836 */ /* 0x008fc60000000000 */
[----:B------:R-:W-:Y:S01]  /*08b0*/  STS [R10+-0x200], R9 ;  /* 0xfffe00090a007388 */ /* 0x000fe20000000800 */
[----:B----4-:R-:W-:-:S03]  /*08c0*/  VIADD R19, R14, 0xffffffff ;  /* 0xffffffff0e137836 */ /* 0x010fc60000000000 */
[----:B------:R-:W-:Y:S01]  /*08d0*/  STS [R10+-0x100], R17 ;  /* 0xffff00110a007388 */ /* 0x000fe20000000800 */
[----:B-----5:R-:W-:-:S03]  /*08e0*/  VIADD R7, R16, 0xffffffff ;  /* 0xffffffff10077836 */ /* 0x020fc60000000000 */
[----:B------:R-:W-:Y:S01]  /*08f0*/  STS [R10], R19 ;  /* 0x000000130a007388 */ /* 0x000fe20000000800 */
[----:B------:R-:W-:-:S03]  /*0900*/  VIADD R21, R18, 0xffffffff ;  /* 0xffffffff12157836 */ /* 0x000fc60000000000 */
[----:B------:R-:W-:Y:S01]  /*0910*/  STS [R10+0x100], R7 ;  /* 0x000100070a007388 */ /* 0x000fe20000000800 */
[----:B------:R-:W-:-:S03]  /*0920*/  VIADD R23, R20, 0xffffffff ;  /* 0xffffffff14177836 */ /* 0x000fc60000000000 */
[----:B------:R-:W-:Y:S01]  /*0930*/  STS [R10+0x200], R21 ;  /* 0x000200150a007388 */ /* 0x000fe20000000800 */
[----:B------:R-:W-:-:S03]  /*0940*/  VIADD R25, R22, 0xffffffff ;  /* 0xffffffff16197836 */ /* 0x000fc60000000000 */
[----:B------:R-:W-:Y:S01]  /*0950*/  STS [R10+0x300], R23 ;  /* 0x000300170a007388 */ /* 0x000fe20000000800 */
[----:B------:R-:W-:-:S03]  /*0960*/  VIADD R5, R24, 0xffffffff ;  /* 0xffffffff18057836 */ /* 0x000fc60000000000 */
[----:B------:R-:W-:Y:S04]  /*0970*/  STS [R10+0x400], R25 ;  /* 0x000400190a007388 */ /* 0x000fe80000000800 */
[----:B------:R0:W-:Y:S02]  /*0980*/  STS [R10+0x500], R5 ;  /* 0x000500050a007388 */ /* 0x0001e40000000800 */
[----:B0-----:R-:W-:-:S07]  /*0990*/  VIADD R10, R10, 0x800 ;  /* 0x000008000a0a7836 */ /* 0x001fce0000000000 */
.L_x_9:
[----:B------:R-:W-:Y:S05]  /*09a0*/  BSYNC.RECONVERGENT B1 ;  /* 0x0000000000017941 */ /* 0x000fea0003800200 */
.L_x_8:
[----:B------:R-:W-:-:S13]  /*09b0*/  ISETP.LT.OR P0, PT, R13, R0, P0 ;  /* 0x000000000d00720c */ /* 0x000fda0000701670 */
[----:B------:R-:W-:Y:S05]  /*09c0*/  @!P0 BRA `(.L_x_1) ;  /* 0x0000000000348947 */ /* 0x000fea0003800000 */
[----:B------:R-:W-:-:S05]  /*09d0*/  IMAD.WIDE R2, R15, 0x4, R2 ;  /* 0x000000040f027825 */ /* 0x000fca00078e0202 */
[----:B------:R-:W2:Y:S04]  /*09e0*/  LDG.E.CONSTANT R4, desc[UR8][R2.64+-0x200] ;  /* 0xfffe000802047981 */ /* 0x000ea8000c1e9900 */
[----:B------:R-:W3:Y:S04]  /*09f0*/  LDG.E.CONSTANT R6, desc[UR8][R2.64+-0x100] ;  /* 0xffff000802067981 */ /* 0x000ee8000c1e9900 */
[----:B------:R-:W4:Y:S04]  /*0a00*/  LDG.E.CONSTANT R8, desc[UR8][R2.64] ;  /* 0x0000000802087981 */ /* 0x000f28000c1e9900 */
[----:B------:R-:W5:Y:S01]  /*0a10*/  LDG.E.CONSTANT R12, desc[UR8][R2.64+0x100] ;  /* 0x00010008020c7981 */ /* 0x000f62000c1e9900 */
[----:B--2---:R-:W-:-:S02]  /*0a20*/  VIADD R5, R4, 0xffffffff ;  /* 0xffffffff04057836 */ /* 0x004fc40000000000 */
[----:B---3--:R-:W-:-:S03]  /*0a30*/  VIADD R7, R6, 0xffffffff ;  /* 0xffffffff06077836 */ /* 0x008fc60000000000 */
[----:B------:R0:W-:Y:S01]  /*0a40*/  STS [R10+-0x200], R5 ;  /* 0xfffe00050a007388 */ /* 0x0001e20000000800 */
[----:B----4-:R-:W-:-:S03]  /*0a50*/  VIADD R9, R8, 0xffffffff ;  /* 0xffffffff08097836 */ /* 0x010fc60000000000 */
[----:B------:R0:W-:Y:S01]  /*0a60*/  STS [R10+-0x100], R7 ;  /* 0xffff00070a007388 */ /* 0x0001e20000000800 */
[----:B-----5:R-:W-:-:S03]  /*0a70*/  VIADD R13, R12, 0xffffffff ;  /* 0xffffffff0c0d7836 */ /* 0x020fc60000000000 */
[----:B------:R0:W-:Y:S04]  /*0a80*/  STS [R10], R9 ;  /* 0x000000090a007388 */ /* 0x0001e80000000800 */
[----:B------:R0:W-:Y:S02]  /*0a90*/  STS [R10+0x100], R13 ;  /* 0x0001000d0a007388 */ /* 0x0001e40000000800 */
.L_x_1:
[----:B------:R-:W-:Y:S05]  /*0aa0*/  BSYNC.RECONVERGENT B0 ;  /* 0x0000000000007941 */ /* 0x000fea0003800200 */
.L_x_0:
[----:B------:R-:W1:Y:S01]  /*0ab0*/  S2R R4, SR_CTAID.X ;  /* 0x0000000000047919 */ /* 0x000e620000002500 */
[----:B------:R-:W2:Y:S01]  /*0ac0*/  LDCU UR4, c[0x0][0x38c] ;  /* 0x00007180ff0477ac */ /* 0x000ea20008000800 */
[----:B-1----:R-:W-:Y:S01]  /*0ad0*/  IMAD R4, R4, 0x40, R11 ;  /* 0x0000004004047824 */ /* 0x002fe200078e020b */
[----:B------:R-:W-:Y:S04]  /*0ae0*/  BAR.SYNC.DEFER_BLOCKING 0x0 ;  /* 0x0000000000007b1d */ /* 0x000fe80000010000 */
[----:B--2---:R-:W-:-:S13]  /*0af0*/  ISETP.GE.AND P0, PT, R4, UR4, PT ;  /* 0x0000000404007c0c */ /* 0x004fda000bf06270 */
[----:B------:R-:W-:Y:S05]  /*0b00*/  @P0 EXIT ;  /* 0x000000000000094d */ /* 0x000fea0003800000 */
[----:B0-----:R-:W0:Y:S02]  /*0b10*/  LDC R13, c[0x0][0x394] ;  /* 0x0000e500ff0d7b82 */ /* 0x001e240000000800 */
[----:B0-----:R-:W-:Y:S01]  /*0b20*/  IMAD.IADD R3, R0, 0x1, R13 ;  /* 0x0000000100037824 */ /* 0x001fe200078e020d */
[----:B------:R-:W-:-:S04]  /*0b30*/  ISETP.GE.AND P1, PT, R4, R13, PT ;  /* 0x0000000d0400720c */ /* 0x000fc80003f26270 */
[----:B------:R-:W-:-:S13]  /*0b40*/  ISETP.GE.AND P0, PT, R4, R3, PT ;  /* 0x000000030400720c */ /* 0x000fda0003f06270 */
[----:B------:R-:W-:Y:S05]  /*0b50*/  @!P0 EXIT P1 ;  /* 0x000000000000894d */ /* 0x000fea0000800000 */
[----:B------:R-:W0:Y:S01]  /*0b60*/  LDCU UR5, c[0x0][0x390] ;  /* 0x00007200ff0577ac */ /* 0x000e220008000800 */
[----:B------:R-:W-:Y:S01]  /*0b70*/  ISETP.GE.AND P0, PT, R0, 0x4, PT ;  /* 0x000000040000780c */ /* 0x000fe20003f06270 */
[----:B0-----:R-:W-:Y:S02]  /*0b80*/  USHF.R.S32.HI UR4, URZ, 0x1f, UR5 ;  /* 0x0000001fff047899 */ /* 0x001fe40008011405 */
[----:B------:R-:W-:-:S04]  /*0b90*/  IMAD.WIDE.U32 R2, R4, UR5, RZ ;  /* 0x0000000504027c25 */ /* 0x000fc8000f8e00ff */
[----:B------:R-:W-:Y:S01]  /*0ba0*/  IMAD R9, R4, UR4, RZ ;  /* 0x0000000404097c24 */ /* 0x000fe2000f8e02ff */
[----:B------:R-:W-:-:S03]  /*0bb0*/  UMOV UR4, URZ ;  /* 0x000000ff00047c82 */ /* 0x000fc60008000000 */
[----:B------:R-:W-:Y:S02]  /*0bc0*/  IMAD.IADD R9, R3, 0x1, R9 ;  /* 0x0000000103097824 */ /* 0x000fe400078e0209 */
[----:B------:R-:W-:Y:S05]  /*0bd0*/  @!P0 BRA `(.L_x_10) ;  /* 0x00000010009c8947 */ /* 0x000fea0003800000 */
[----:B------:R-:W-:Y:S01]  /*0be0*/  VIADD R0, R0, 0xfffffffc ;  /* 0xfffffffc00007836 */ /* 0x000fe20000000000 */
[----:B------:R-:W-:-:S04]  /*0bf0*/  UMOV UR4, URZ ;  /* 0x000000ff00047c82 */ /* 0x000fc80008000000 */
[----:B------:R-:W-:-:S13]  /*0c00*/  ISETP.GE.U32.AND P0, PT, R0, 0x4, PT ;  /* 0x000000040000780c */ /* 0x000fda0003f06070 */
[----:B------:R-:W-:Y:S05]  /*0c10*/  @!P0 BRA `(.L_x_11) ;  /* 0x0000000c00808947 */ /* 0x000fea0003800000 */
[----:B------:R-:W0:Y:S01]  /*0c20*/  S2UR UR5, SR_CgaCtaId ;  /* 0x00000000000579c3 */ /* 0x000e220000008800 */
[----:B------:R-:W-:Y:S01]  /*0c30*/  UMOV UR4, 0x400 ;  /* 0x0000040000047882 */ /* 0x000fe20000000000 */
[----:B------:R-:W1:Y:S06]  /*0c40*/  LDCU.64 UR6, c[0x0][0x380] ;  /* 0x00007000ff0677ac */ /* 0x000e6c0008000a00 */
[----:B------:R-:W2:Y:S01]  /*0c50*/  LDC R8, c[0x0][0x388] ;  /* 0x0000e200ff087b82 */ /* 0x000ea20000000800 */
[----:B0-----:R-:W-:-:S09]  /*0c60*/  ULEA UR5, UR5, UR4, 0x18 ;  /* 0x0000000405057291 */ /* 0x001fd2000f8ec0ff */
[----:B------:R-:W0:Y:S02]  /*0c70*/  LDS.128 R4, [UR5] ;  /* 0x00000005ff047984 */ /* 0x000e240008000c00 */
[CC--:B0-----:R-:W-:Y:S02]  /*0c80*/  ISETP.NE.AND P1, PT, R4.reuse, R13.reuse, PT ;  /* 0x0000000d0400720c */ /* 0x0c1fe40003f25270 */
[----:B------:R-:W-:-:S04]  /*0c90*/  VIMNMX.U32 R11, PT, PT, R4, R13, !PT ;  /* 0x0000000d040b7248 */ /* 0x000fc80007fe0000 */
[----:B--2---:R-:W-:Y:S02]  /*0ca0*/  ISETP.GE.U32.OR P1, PT, R11, R8, !P1 ;  /* 0x000000080b00720c */ /* 0x004fe40004f26470 */
[----:B------:R-:W-:-:S04]  /*0cb0*/  IADD3 R11, P2, PT, R2, R13, RZ ;  /* 0x0000000d020b7210 */ /* 0x000fc80007f5e0ff */
[----:B------:R-:W-:Y:S02]  /*0cc0*/  LEA.HI.X.SX32 R14, R13, R9, 0x1, P2 ;  /* 0x000000090d0e7211 */ /* 0x000fe400010f0eff */
[----:B-1----:R-:W-:-:S04]  /*0cd0*/  LEA R10, P2, R11, UR6, 0x1 ;  /* 0x000000060b0a7c11 */ /* 0x002fc8000f8408ff */
[----:B------:R-:W-:Y:S02]  /*0ce0*/  LEA.HI.X R11, R11, UR7, R14, 0x1, P2 ;  /* 0x000000070b0b7c11 */ /* 0x000fe400090f0c0e */
[----:B------:R-:W-:-:S03]  /*0cf0*/  @!P1 IADD3 R12, P0, PT, R4, R2, RZ ;  /* 0x00000002040c9210 */ /* 0x000fc60007f1e0ff */
[----:B------:R-:W2:Y:S01]  /*0d00*/  @!P1 LDG.E.U16 R19, desc[UR8][R10.64] ;  /* 0x000000080a139981 */ /* 0x000ea2000c1e1500 */
[----:B------:R-:W-:Y:S02]  /*0d10*/  @!P1 LEA.HI.X.SX32 R15, R4, R9, 0x1, P0 ;  /* 0x00000009040f9211 */ /* 0x000fe400000f0eff */
[----:B------:R-:W-:-:S04]  /*0d20*/  @!P1 LEA R16, P0, R12, UR6, 0x1 ;  /* 0x000000060c109c11 */ /* 0x000fc8000f8008ff */
[----:B------:R-:W-:-:S05]  /*0d30*/  @!P1 LEA.HI.X R17, R12, UR7, R15, 0x1, P0 ;  /* 0x000000070c119c11 */ /* 0x000fca00080f0c0f */
[----:B------:R-:W3:Y:S01]  /*0d40*/  @!P1 LDG.E.U16 R21, desc[UR8][R16.64] ;  /* 0x0000000810159981 */ /* 0x000ee2000c1e1500 */
[----:B------:R-:W-:-:S05]  /*0d50*/  VIADD R4, R13, 0x1 ;  /* 0x000000010d047836 */ /* 0x000fca0000000000 */
[CC--:B------:R-:W-:Y:S02]  /*0d60*/  ISETP.NE.AND P0, PT, R4.reuse, R5.reuse, PT ;  /* 0x000000050400720c */ /* 0x0c0fe40003f05270 */
[----:B------:R-:W-:-:S04]  /*0d70*/  VIMNMX.U32 R15, PT, PT, R4, R5, !PT ;  /* 0x00000005040f7248 */ /* 0x000fc80007fe0000 */
[----:B------:R-:W-:-:S13]  /*0d80*/  ISETP.GE.U32.OR P0, PT, R15, R8, !P0 ;  /* 0x000000080f00720c */ /* 0x000fda0004706470 */
[----:B------:R-:W-:-:S04]  /*0d90*/  @!P0 IADD3 R12, P2, PT, R2, R5, RZ ;  /* 0x00000005020c8210 */ /* 0x000fc80007f5e0ff */
[----:B------:R-:W-:Y:S02]  /*0da0*/  @!P0 LEA.HI.X.SX32 R5, R5, R9, 0x1, P2 ;  /* 0x0000000905058211 */ /* 0x000fe400010f0eff */
[----:B------:R-:W-:-:S04]  /*0db0*/  @!P0 LEA R4, P2, R12, UR6, 0x1 ;  /* 0x000000060c048c11 */ /* 0x000fc8000f8408ff */
[----:B------:R-:W-:Y:S01]  /*0dc0*/  @!P0 LEA.HI.X R5, R12, UR7, R5, 0x1, P2 ;  /* 0x000000070c058c11 */ /* 0x000fe200090f0c05 */
[----:B---3--:R-:W-:Y:S04]  /*0dd0*/  @!P1 STG.E.U16 desc[UR8][R10.64], R21 ;  /* 0x000000150a009986 */ /* 0x008fe8000c101508 */
[----:B--2---:R0:W-:Y:S04]  /*0de0*/  @!P1 STG.E.U16 desc[UR8][R16.64], R19 ;  /* 0x0000001310009986 */ /* 0x0041e8000c101508 */
[----:B------:R-:W2:Y:S04]  /*0df0*/  @!P0 LDG.E.U16 R25, desc[UR8][R4.64] ;  /* 0x0000000804198981 */ /* 0x000ea8000c1e1500 */
        /* <DEDUP_REMOVED lines=9> */
[----:B--2---:R1:W-:Y:S04]  /*0e90*/  @!P0 STG.E.U16 desc[UR8][R10.64+0x2], R25 ;  /* 0x000002190a008986 */ /* 0x0043e8000c101508 */
[----:B---3--:R2:W-:Y:S04]  /*0ea0*/  @!P0 STG.E.U16 desc[UR8][R4.64], R23 ;  /* 0x0000001704008986 */ /* 0x0085e8000c101508 */
[----:B0-----:R-:W3:Y:S04]  /*0eb0*/  @!P1 LDG.E.U16 R19, desc[UR8][R14.64] ;  /* 0x000000080e139981 */ /* 0x001ee8000c1e1500 */
[----:B------:R-:W4:Y:S01]  /*0ec0*/  @!P1 LDG.E.U16 R21, desc[UR8][R10.64+0x4] ;  /* 0x000004080a159981 */ /* 0x000f22000c1e1500 */
[----:B------:R-:W-:-:S05]  /*0ed0*/  VIADD R6, R13, 0x3 ;  /* 0x000000030d067836 */ /* 0x000fca0000000000 */
[CC--:B------:R-:W-:Y:S02]  /*0ee0*/  ISETP.NE.AND P0, PT, R6.reuse, R7.reuse, PT ;  /* 0x000000070600720c */ /* 0x0c0fe40003f05270 */
[----:B------:R-:W-:-:S04]  /*0ef0*/  VIMNMX.U32 R17, PT, PT, R6, R7, !PT ;  /* 0x0000000706117248 */ /* 0x000fc80007fe0000 */
[----:B------:R-:W-:-:S13]  /*0f00*/  ISETP.GE.U32.OR P0, PT, R17, R8, !P0 ;  /* 0x000000081100720c */ /* 0x000fda0004706470 */
[----:B------:R-:W-:-:S04]  /*0f10*/  @!P0 IADD3 R6, P2, PT, R2, R7, RZ ;  /* 0x0000000702068210 */ /* 0x000fc80007f5e0ff */
[----:B------:R-:W-:Y:S02]  /*0f20*/  @!P0 LEA.HI.X.SX32 R7, R7, R9, 0x1, P2 ;  /* 0x0000000907078211 */ /* 0x000fe400010f0eff */
[----:B------:R-:W-:-:S04]  /*0f30*/  @!P0 LEA R16, P2, R6, UR6, 0x1 ;  /* 0x0000000606108c11 */ /* 0x000fc8000f8408ff */
[----:B------:R-:W-:Y:S02]  /*0f40*/  @!P0 LEA.HI.X R17, R6, UR7, R7, 0x1, P2 ;  /* 0x0000000706118c11 */ /* 0x000fe400090f0c07 */
[----:B------:R-:W0:Y:S04]  /*0f50*/  LDS.128 R4, [UR5+0x10] ;  /* 0x00001005ff047984 */ /* 0x000e280008000c00 */
[----:B---3--:R3:W-:Y:S04]  /*0f60*/  @!P1 STG.E.U16 desc[UR8][R10.64+0x4], R19 ;  /* 0x000004130a009986 */ /* 0x0087e8000c101508 */
[----:B----4-:R4:W-:Y:S04]  /*0f70*/  @!P1 STG.E.U16 desc[UR8][R14.64], R21 ;  /* 0x000000150e009986 */ /* 0x0109e8000c101508 */
[----:B-1----:R-:W5:Y:S04]  /*0f80*/  @!P0 LDG.E.U16 R25, desc[UR8][R16.64] ;  /* 0x0000000810198981 */ /* 0x002f68000c1e1500 */
[----:B--2---:R-:W2:Y:S01]  /*0f90*/  @!P0 LDG.E.U16 R23, desc[UR8][R10.64+0x6] ;  /* 0x000006080a178981 */ /* 0x004ea2000c1e1500 */
[----:B------:R-:W-:-:S05]  /*0fa0*/  VIADD R27, R13, 0x4 ;  /* 0x000000040d1b7836 */ /* 0x000fca0000000000 */
[CC--:B0-----:R-:W-:Y:S02]  /*0fb0*/  ISETP.NE.AND P1, PT, R27.reuse, R4.reuse, PT ;  /* 0x000000041b00720c */ /* 0x0c1fe40003f25270 */
[----:B------:R-:W-:-:S04]  /*0fc0*/  VIMNMX.U32 R27, PT, PT, R27, R4, !PT ;  /* 0x000000041b1b7248 */ /* 0x000fc80007fe0000 */
[----:B------:R-:W-:-:S13]  /*0fd0*/  ISETP.GE.U32.OR P1, PT, R27, R8, !P1 ;  /* 0x000000081b00720c */ /* 0x000fda0004f26470 */
[----:B------:R-:W-:-:S04]  /*0fe0*/  @!P1 IADD3 R12, P2, PT, R4, R2, RZ ;  /* 0x00000002040c9210 */ /* 0x000fc80007f5e0ff */
[----:B------:R-:W-:Y:S02]  /*0ff0*/  @!P1 LEA.HI.X.SX32 R27, R4, R9, 0x1, P2 ;  /* 0x00000009041b9211 */ /* 0x000fe400010f0eff */
[----:B------:R-:W-:-:S04]  /*1000*/  @!P1 LEA R18, P2, R12, UR6, 0x1 ;  /* 0x000000060c129c11 */ /* 0x000fc8000f8408ff */
[----:B---3--:R-:W-:Y:S01]  /*1010*/  @!P1 LEA.HI.X R19, R12, UR7, R27, 0x1, P2 ;  /* 0x000000070c139c11 */ /* 0x008fe200090f0c1b */
[----:B-----5:R-:W-:Y:S04]  /*1020*/  @!P0 STG.E.U16 desc[UR8][R10.64+0x6], R25 ;  /* 0x000006190a008986 */ /* 0x020fe8000c101508 */
[----:B--2---:R0:W-:Y:S04]  /*1030*/  @!P0 STG.E.U16 desc[UR8][R16.64], R23 ;  /* 0x0000001710008986 */ /* 0x0041e8000c101508 */
[----:B------:R-:W2:Y:S04]  /*1040*/  @!P1 LDG.E.U16 R27, desc[UR8][R18.64] ;  /* 0x00000008121b9981 */ /* 0x000ea8000c1e1500 */
[----:B----4-:R-:W3:Y:S01]  /*1050*/  @!P1 LDG.E.U16 R21, desc[UR8][R10.64+0x8] ;  /* 0x000008080a159981 */ /* 0x010ee2000c1e1500 */
        /* <DEDUP_REMOVED lines=8> */
[----:B--2---:R-:W-:Y:S04]  /*10e0*/  @!P1 STG.E.U16 desc[UR8][R10.64+0x8], R27 ;  /* 0x0000081b0a009986 */ /* 0x004fe8000c101508 */
[----:B---3--:R1:W-:Y:S04]  /*10f0*/  @!P1 STG.E.U16 desc[UR8][R18.64], R21 ;  /* 0x0000001512009986 */ /* 0x0083e8000c101508 */
[----:B0-----:R-:W2:Y:S04]  /*1100*/  @!P0 LDG.E.U16 R23, desc[UR8][R4.64] ;  /* 0x0000000804178981 */ /* 0x001ea8000c1e1500 */
        /* <DEDUP_REMOVED lines=11> */
[----:B-1----:R-:W2:Y:S04]  /*11c0*/  @!P1 LDG.E.U16 R21, desc[UR8][R14.64] ;  /* 0x000000080e159981 */ /* 0x002ea8000c1e1500 */
        /* <DEDUP_REMOVED lines=11> */
[----:B0-----:R-:W2:Y:S04]  /*1280*/  @!P0 LDG.E.U16 R17, desc[UR8][R6.64] ;  /* 0x0000000806118981 */ /* 0x001ea8000c1e1500 */
[----:B------:R-:W3:Y:S01]  /*1290*/  @!P0 LDG.E.U16 R5, desc[UR8][R10.64+0xe] ;  /* 0x00000e080a058981 */ /* 0x000ee2000c1e1500 */
[----:B------:R-:W-:-:S04]  /*12a0*/  LEA.HI R4, R0, 0x1, RZ, 0x1e ;  /* 0x0000000100047811 */ /* 0x000fc800078ff0ff */
[----:B------:R-:W-:-:S04]  /*12b0*/  LOP3.LUT R4, R4, 0x7ffffffe, RZ, 0xc0, !PT ;  /* 0x7ffffffe04047812 */ /* 0x000fc800078ec0ff */
[----:B------:R-:W-:-:S04]  /*12c0*/  IADD3 R12, PT, PT, -R4, 0x2, RZ ;  /* 0x00000002040c7810 */ /* 0x000fc80007ffe1ff */
[----:B------:R-:W-:Y:S01]  /*12d0*/  ISETP.NE.AND P1, PT, R12, RZ, PT ;  /* 0x000000ff0c00720c */ /* 0x000fe20003f25270 */
[----:B------:R-:W-:Y:S01]  /*12e0*/  UMOV UR4, 0xb ;  /* 0x0000000b00047882 */ /* 0x000fe20000000000 */
[----:B--2---:R1:W-:Y:S04]  /*12f0*/  @!P0 STG.E.U16 desc[UR8][R10.64+0xe], R17 ;  /* 0x00000e110a008986 */ /* 0x0043e8000c101508 */
[----:B---3--:R1:W-:Y:S07]  /*1300*/  @!P0 STG.E.U16 desc[UR8][R6.64], R5 ;  /* 0x0000000506008986 */ /* 0x0083ee000c101508 */
[----:B------:R-:W-:Y:S05]  /*1310*/  @!P1 BRA `(.L_x_12) ;  /* 0x0000000400bc9947 */ /* 0x000fea0003800000 */
[----:B------:R-:W0:Y:S01]  /*1320*/  LDC R8, c[0x0][0x388] ;  /* 0x0000e200ff087b82 */ /* 0x000e220000000800 */
[----:B------:R-:W-:Y:S01]  /*1330*/  VIADD R13, R13, 0x8 ;  /* 0x000000080d0d7836 */ /* 0x000fe20000000000 */
[----:B------:R-:W2:Y:S01]  /*1340*/  LDCU.64 UR6, c[0x0][0x380] ;  /* 0x00007000ff0677ac */ /* 0x000ea20008000a00 */
[----:B------:R-:W-:-:S12]  /*1350*/  UIADD3 UR5, UPT, UPT, UR5, 0x30, URZ ;  /* 0x0000003005057890 */ /* 0x000fd8000fffe0ff */
.L_x_13:
[----:B-1----:R-:W1:Y:S02]  /*1360*/  LDS.128 R4, [UR5+-0x10] ;  /* 0xfffff005ff047984 */ /* 0x002e640008000c00 */
[----:B-1----:R-:W-:Y:S02]  /*1370*/  ISETP.NE.AND P1, PT, R13, R4, PT ;  /* 0x000000040d00720c */ /* 0x002fe40003f25270 */
[----:B------:R-:W-:-:S04]  /*1380*/  VIMNMX.U32 R11, PT, PT, R4, R13, !PT ;  /* 0x0000000d040b7248 */ /* 0x000fc80007fe0000 */
[----:B0-----:R-:W-:Y:S02]  /*1390*/  ISETP.GE.U32.OR P1, PT, R11, R8, !P1 ;  /* 0x000000080b00720c */ /* 0x001fe40004f26470 */
[----:B------:R-:W-:-:S04]  /*13a0*/  IADD3 R11, P2, PT, R13, R2, RZ ;  /* 0x000000020d0b7210 */ /* 0x000fc80007f5e0ff */
[----:B------:R-:W-:Y:S02]  /*13b0*/  LEA.HI.X.SX32 R14, R13, R9, 0x1, P2 ;  /* 0x000000090d0e7211 */ /* 0x000fe400010f0eff */
[----:B--2---:R-:W-:-:S04]  /*13c0*/  LEA R10, P2, R11, UR6, 0x1 ;  /* 0x000000060b0a7c11 */ /* 0x004fc8000f8408ff */
        /* <DEDUP_REMOVED lines=15> */
[----:B---3--:R0:W-:Y:S04]  /*14c0*/  @!P1 STG.E.U16 desc[UR8][R10.64], R21 ;  /* 0x000000150a009986 */ /* 0x0081e8000c101508 */
        /* <DEDUP_REMOVED lines=13> */
[----:B------:R-:W4:Y:S04]  /*15a0*/  @!P1 LDG.E.U16 R27, desc[UR8][R14.64] ;  /* 0x000000080e1b9981 */ /* 0x000f28000c1e1500 */
[----:B0-----:R-:W5:Y:S01]  /*15b0*/  @!P1 LDG.E.U16 R21, desc[UR8][R10.64+0x4] ;  /* 0x000004080a159981 */ /* 0x001f62000c1e1500 */
[----:B------:R-:W-:-:S05]  /*15c0*/  VIADD R6, R13, 0x3 ;  /* 0x000000030d067836 */ /* 0x000fca0000000000 */
[CC--:B------:R-:W-:Y:S02]  /*15d0*/  ISETP.NE.AND P0, PT, R6.reuse, R7.reuse, PT ;  /* 0x000000070600720c */ /* 0x0c0fe40003f05270 */
[----:B-1----:R-:W-:-:S04]  /*15e0*/  VIMNMX.U32 R17, PT, PT, R6, R7, !PT ;  /* 0x0000000706117248 */ /* 0x002fc80007fe0000 */
[----:B------:R-:W-:-:S13]  /*15f0*/  ISETP.GE.U32.OR P0, PT, R17, R8, !P0 ;  /* 0x000000081100720c */ /* 0x000fda0004706470 */
[----:B------:R-:W-:-:S04]  /*1600*/  @!P0 IADD3 R6, P2, PT, R7, R2, RZ ;  /* 0x0000000207068210 */ /* 0x000fc80007f5e0ff */
[----:B------:R-:W-:Y:S02]  /*1610*/  @!P0 LEA.HI.X.SX32 R7, R7, R9, 0x1, P2 ;  /* 0x0000000907078211 */ /* 0x000fe400010f0eff */
[----:B------:R-:W-:-:S04]  /*1620*/  @!P0 LEA R18, P2, R6, UR6, 0x1 ;  /* 0x0000000606128c11 */ /* 0x000fc8000f8408ff */
[----:B------:R-:W-:Y:S02]  /*1630*/  @!P0 LEA.HI.X R19, R6, UR7, R7, 0x1, P2 ;  /* 0x0000000706138c11 */ /* 0x000fe400090f0c07 */
[----:B------:R-:W0:Y:S04]  /*1640*/  LDS.128 R4, [UR5] ;  /* 0x00000005ff047984 */ /* 0x000e280008000c00 */
[----:B----4-:R1:W-:Y:S04]  /*1650*/  @!P1 STG.E.U16 desc[UR8][R10.64+0x4], R27 ;  /* 0x0000041b0a009986 */ /* 0x0103e8000c101508 */
[----:B-----5:R4:W-:Y:S04]  /*1660*/  @!P1 STG.E.U16 desc[UR8][R14.64], R21 ;  /* 0x000000150e009986 */ /* 0x0209e8000c101508 */
[----:B--2---:R-:W2:Y:S04]  /*1670*/  @!P0 LDG.E.U16 R25, desc[UR8][R18.64] ;  /* 0x0000000812198981 */ /* 0x004ea8000c1e1500 */
[----:B---3--:R-:W3:Y:S01]  /*1680*/  @!P0 LDG.E.U16 R23, desc[UR8][R10.64+0x6] ;  /* 0x000006080a178981 */ /* 0x008ee2000c1e1500 */
[----:B------:R-:W-:-:S05]  /*1690*/  VIADD R17, R13, 0x4 ;  /* 0x000000040d117836 */ /* 0x000fca0000000000 */
[CC--:B0-----:R-:W-:Y:S02]  /*16a0*/  ISETP.NE.AND P1, PT, R17.reuse, R4.reuse, PT ;  /* 0x000000041100720c */ /* 0x0c1fe40003f25270 */
        /* <DEDUP_REMOVED lines=8> */
[----:B-1----:R-:W3:Y:S04]  /*1730*/  @!P1 LDG.E.U16 R27, desc[UR8][R16.64] ;  /* 0x00000008101b9981 */ /* 0x002ee8000c1e1500 */
[----:B----4-:R-:W4:Y:S01]  /*1740*/  @!P1 LDG.E.U16 R21, desc[UR8][R10.64+0x8] ;  /* 0x000008080a159981 */ /* 0x010f22000c1e1500 */
        /* <DEDUP_REMOVED lines=9> */
[----:B----4-:R1:W-:Y:S04]  /*17e0*/  @!P1 STG.E.U16 desc[UR8][R16.64], R21 ;  /* 0x0000001510009986 */ /* 0x0103e8000c101508 */
[----:B0-----:R-:W3:Y:S04]  /*17f0*/  @!P0 LDG.E.U16 R25, desc[UR8][R14.64] ;  /* 0x000000080e198981 */ /* 0x001ee8000c1e1500 */
[----:B--2---:R-:W2:Y:S01]  /*1800*/  @!P0 LDG.E.U16 R23, desc[UR8][R10.64+0xa] ;  /* 0x00000a080a178981 */ /* 0x004ea2000c1e1500 */
        /* <DEDUP_REMOVED lines=22> */
[----:B------:R-:W2:Y:S04]  /*1970*/  @!P0 LDG.E.U16 R17, desc[UR8][R6.64] ;  /* 0x0000000806118981 */ /* 0x000ea8000c1e1500 */
[----:B0-----:R-:W3:Y:S01]  /*1980*/  @!P0 LDG.E.U16 R15, desc[UR8][R10.64+0xe] ;  /* 0x00000e080a0f8981 */ /* 0x001ee2000c1e1500 */
[----:B------:R-:W-:Y:S01]  /*1990*/  VIADD R12, R12, 0x2 ;  /* 0x000000020c0c7836 */ /* 0x000fe20000000000 */
[----:B------:R-:W-:-:S02]  /*19a0*/  UIADD3 UR4, UPT, UPT, UR4, 0x8, URZ ;  /* 0x0000000804047890 */ /* 0x000fc4000fffe0ff */
[----:B------:R-:W-:Y:S01]  /*19b0*/  UIADD3 UR5, UPT, UPT, UR5, 0x20, URZ ;  /* 0x0000002005057890 */ /* 0x000fe2000fffe0ff */
[----:B------:R-:W-:Y:S01]  /*19c0*/  VIADD R13, R13, 0x8 ;  /* 0x000000080d0d7836 */ /* 0x000fe20000000000 */
[----:B--2---:R4:W-:Y:S04]  /*19d0*/  @!P0 STG.E.U16 desc[UR8][R10.64+0xe], R17 ;  /* 0x00000e110a008986 */ /* 0x0049e8000c101508 */
[----:B---3--:R4:W-:Y:S01]  /*19e0*/  @!P0 STG.E.U16 desc[UR8][R6.64], R15 ;  /* 0x0000000f06008986 */ /* 0x0089e2000c101508 */
[----:B------:R-:W-:-:S13]  /*19f0*/  ISETP.NE.AND P0, PT, R12, RZ, PT ;  /* 0x000000ff0c00720c */ /* 0x000fda0003f05270 */
[----:B----4-:R-:W-:Y:S05]  /*1a00*/  @P0 BRA `(.L_x_13) ;  /* 0xfffffff800540947 */ /* 0x010fea000383ffff */
.L_x_12:
[----:B------:R-:W-:-:S12]  /*1a10*/  UIADD3 UR4, UPT, UPT, UR4, -0x3, URZ ;  /* 0xfffffffd04047890 */ /* 0x000fd8000fffe0ff */
.L_x_11:
[----:B------:R-:W-:-:S13]  /*1a20*/  LOP3.LUT P0, RZ, R0, 0x4, RZ, 0xc0, !PT ;  /* 0x0000000400ff7812 */ /* 0x000fda000780c0ff */
[----:B------:R-:W-:Y:S05]  /*1a30*/  @P0 BRA `(.L_x_10) ;  /* 0x0000000400040947 */ /* 0x000fea0003800000 */
[----:B------:R-:W0:Y:S01]  /*1a40*/  S2UR UR6, SR_CgaCtaId ;  /* 0x00000000000679c3 */ /* 0x000e220000008800 */
[----:B------:R-:W-:-:S07]  /*1a50*/  UMOV UR5, 0x400 ;  /* 0x0000040000057882 */ /* 0x000fce0000000000 */
[----:B------:R-:W2:Y:S08]  /*1a60*/  LDC R8, c[0x0][0x394] ;  /* 0x0000e500ff087b82 */ /* 0x000eb00000000800 */
[----:B------:R-:W3:Y:S01]  /*1a70*/  LDC R0, c[0x0][0x388] ;  /* 0x0000e200ff007b82 */ /* 0x000ee20000000800 */
[----:B0-----:R-:W-:Y:S01]  /*1a80*/  ULEA UR5, UR6, UR5, 0x18 ;  /* 0x0000000506057291 */ /* 0x001fe2000f8ec0ff */
[----:B------:R-:W0:Y:S03]  /*1a90*/  LDCU.64 UR6, c[0x0][0x380] ;  /* 0x00007000ff0677ac */ /* 0x000e260008000a00 */
[----:B------:R-:W-:-:S02]  /*1aa0*/  ULEA UR5, UR4, UR5, 0x2 ;  /* 0x0000000504057291 */ /* 0x000fc4000f8e10ff */
[----:B--2---:R-:W-:-:S07]  /*1ab0*/  VIADD R8, R8, UR4 ;  /* 0x0000000408087c36 */ /* 0x004fce0008000000 */
[----:B-1----:R-:W1:Y:S04]  /*1ac0*/  LDS R7, [UR5] ;  /* 0x00000005ff077984 */ /* 0x002e680008000800 */
[----:B------:R-:W2:Y:S04]  /*1ad0*/  LDS R17, [UR5+0x4] ;  /* 0x00000405ff117984 */ /* 0x000ea80008000800 */
[----:B------:R-:W4:Y:S01]  /*1ae0*/  LDS R23, [UR5+0x8] ;  /* 0x00000805ff177984 */ /* 0x000f220008000800 */
[CC--:B-1----:R-:W-:Y:S02]  /*1af0*/  ISETP.NE.AND P1, PT, R8.reuse, R7.reuse, PT ;  /* 0x000000070800720c */ /* 0x0c2fe40003f25270 */
[----:B------:R-:W-:-:S04]  /*1b00*/  VIMNMX.U32 R5, PT, PT, R8, R7, !PT ;  /* 0x0000000708057248 */ /* 0x000fc80007fe0000 */
[----:B---3--:R-:W-:Y:S02]  /*1b10*/  ISETP.GE.U32.OR P1, PT, R5, R0, !P1 ;  /* 0x000000000500720c */ /* 0x008fe40004f26470 */
[----:B------:R-:W-:-:S04]  /*1b20*/  IADD3 R5, P2, PT, R8, R2, RZ ;  /* 0x0000000208057210 */ /* 0x000fc80007f5e0ff */
[----:B------:R-:W-:Y:S02]  /*1b30*/  LEA.HI.X.SX32 R10, R8, R9, 0x1, P2 ;  /* 0x00000009080a7211 */ /* 0x000fe400010f0eff */
[----:B0-----:R-:W-:-:S04]  /*1b40*/  LEA R4, P2, R5, UR6, 0x1 ;  /* 0x0000000605047c11 */ /* 0x001fc8000f8408ff */
[----:B------:R-:W-:Y:S02]  /*1b50*/  LEA.HI.X R5, R5, UR7, R10, 0x1, P2 ;  /* 0x0000000705057c11 */ /* 0x000fe400090f0c0a */
[----:B------:R-:W-:-:S03]  /*1b60*/  @!P1 IADD3 R6, P0, PT, R7, R2, RZ ;  /* 0x0000000207069210 */ /* 0x000fc60007f1e0ff */
[----:B------:R-:W3:Y:S01]  /*1b70*/  @!P1 LDG.E.U16 R15, desc[UR8][R4.64] ;  /* 0x00000008040f9981 */ /* 0x000ee2000c1e1500 */
[----:B------:R-:W-:Y:S02]  /*1b80*/  @!P1 LEA.HI.X.SX32 R7, R7, R9, 0x1, P0 ;  /* 0x0000000907079211 */ /* 0x000fe400000f0eff */
[----:B------:R-:W-:-:S04]  /*1b90*/  @!P1 LEA R12, P0, R6, UR6, 0x1 ;  /* 0x00000006060c9c11 */ /* 0x000fc8000f8008ff */
[----:B------:R-:W-:-:S05]  /*1ba0*/  @!P1 LEA.HI.X R13, R6, UR7, R7, 0x1, P0 ;  /* 0x00000007060d9c11 */ /* 0x000fca00080f0c07 */
[----:B------:R-:W5:Y:S01]  /*1bb0*/  @!P1 LDG.E.U16 R11, desc[UR8][R12.64] ;  /* 0x000000080c0b9981 */ /* 0x000f62000c1e1500 */
[----:B------:R-:W-:-:S05]  /*1bc0*/  VIADD R6, R8, 0x1 ;  /* 0x0000000108067836 */ /* 0x000fca0000000000 */
[CC--:B--2---:R-:W-:Y:S02]  /*1bd0*/  ISETP.NE.AND P0, PT, R6.reuse, R17.reuse, PT ;  /* 0x000000110600720c */ /* 0x0c4fe40003f05270 */
[----:B------:R-:W-:-:S04]  /*1be0*/  VIMNMX.U32 R7, PT, PT, R6, R17, !PT ;  /* 0x0000001106077248 */ /* 0x000fc80007fe0000 */
[----:B------:R-:W-:-:S13]  /*1bf0*/  ISETP.GE.U32.OR P0, PT, R7, R0, !P0 ;  /* 0x000000000700720c */ /* 0x000fda0004706470 */
[----:B------:R-:W-:-:S04]  /*1c00*/  @!P0 IADD3 R7, P2, PT, R17, R2, RZ ;  /* 0x0000000211078210 */ /* 0x000fc80007f5e0ff */
[----:B------:R-:W-:Y:S02]  /*1c10*/  @!P0 LEA.HI.X.SX32 R10, R17, R9, 0x1, P2 ;  /* 0x00000009110a8211 */ /* 0x000fe400010f0eff */
[----:B------:R-:W-:-:S04]  /*1c20*/  @!P0 LEA R6, P2, R7, UR6, 0x1 ;  /* 0x0000000607068c11 */ /* 0x000fc8000f8408ff */
[----:B------:R-:W-:Y:S01]  /*1c30*/  @!P0 LEA.HI.X R7, R7, UR7, R10, 0x1, P2 ;  /* 0x0000000707078c11 */ /* 0x000fe200090f0c0a */
[----:B-----5:R0:W-:Y:S04]  /*1c40*/  @!P1 STG.E.U16 desc[UR8][R4.64], R11 ;  /* 0x0000000b04009986 */ /* 0x0201e8000c101508 */
[----:B---3--:R1:W-:Y:S04]  /*1c50*/  @!P1 STG.E.U16 desc[UR8][R12.64], R15 ;  /* 0x0000000f0c009986 */ /* 0x0083e8000c101508 */
[----:B------:R-:W2:Y:S04]  /*1c60*/  @!P0 LDG.E.U16 R19, desc[UR8][R6.64] ;  /* 0x0000000806138981 */ /* 0x000ea8000c1e1500 */
[----:B------:R-:W3:Y:S01]  /*1c70*/  @!P0 LDG.E.U16 R17, desc[UR8][R4.64+0x2] ;  /* 0x0000020804118981 */ /* 0x000ee2000c1e1500 */
[----:B------:R-:W-:-:S05]  /*1c80*/  VIADD R10, R8, 0x2 ;  /* 0x00000002080a7836 */ /* 0x000fca0000000000 */
[CC--:B----4-:R-:W-:Y:S02]  /*1c90*/  ISETP.NE.AND P1, PT, R10.reuse, R23.reuse, PT ;  /* 0x000000170a00720c */ /* 0x0d0fe40003f25270 */
[----:B------:R-:W-:-:S04]  /*1ca0*/  VIMNMX.U32 R21, PT, PT, R10, R23, !PT ;  /* 0x000000170a157248 */ /* 0x000fc80007fe0000 */
[----:B------:R-:W-:-:S13]  /*1cb0*/  ISETP.GE.U32.OR P1, PT, R21, R0, !P1 ;  /* 0x000000001500720c */ /* 0x000fda0004f26470 */
[----:B------:R-:W-:-:S04]  /*1cc0*/  @!P1 IADD3 R14, P2, PT, R23, R2, RZ ;  /* 0x00000002170e9210 */ /* 0x000fc80007f5e0ff */
[----:B------:R-:W-:Y:S02]  /*1cd0*/  @!P1 LEA.HI.X.SX32 R21, R23, R9, 0x1, P2 ;  /* 0x0000000917159211 */ /* 0x000fe400010f0eff */
[C---:B------:R-:W-:Y:S01]  /*1ce0*/  @!P1 LEA R10, P2, R14.reuse, UR6, 0x1 ;  /* 0x000000060e0a9c11 */ /* 0x040fe2000f8408ff */
[----:B------:R-:W4:Y:S03]  /*1cf0*/  LDS R23, [UR5+0xc] ;  /* 0x00000c05ff177984 */ /* 0x000f260008000800 */
[----:B0-----:R-:W-:Y:S01]  /*1d00*/  @!P1 LEA.HI.X R11, R14, UR7, R21, 0x1, P2 ;  /* 0x000000070e0b9c11 */ /* 0x001fe200090f0c15 */
[----:B--2---:R0:W-:Y:S04]  /*1d10*/  @!P0 STG.E.U16 desc[UR8][R4.64+0x2], R19 ;  /* 0x0000021304008986 */ /* 0x0041e8000c101508 */
[----:B---3--:R0:W-:Y:S04]  /*1d20*/  @!P0 STG.E.U16 desc[UR8][R6.64], R17 ;  /* 0x0000001106008986 */ /* 0x0081e8000c101508 */
[----:B-1----:R-:W2:Y:S04]  /*1d30*/  @!P1 LDG.E.U16 R15, desc[UR8][R10.64] ;  /* 0x000000080a0f9981 */ /* 0x002ea8000c1e1500 */
[----:B------:R-:W3:Y:S01]  /*1d40*/  @!P1 LDG.E.U16 R13, desc[UR8][R4.64+0x4] ;  /* 0x00000408040d9981 */ /* 0x000ee2000c1e1500 */
[----:B------:R-:W-:-:S05]  /*1d50*/  VIADD R8, R8, 0x3 ;  /* 0x0000000308087836 */ /* 0x000fca0000000000 */
[CC--:B----4-:R-:W-:Y:S02]  /*1d60*/  ISETP.NE.AND P0, PT, R8.reuse, R23.reuse, PT ;  /* 0x000000170800720c */ /* 0x0d0fe40003f05270 */
[----:B------:R-:W-:-:S04]  /*1d70*/  VIMNMX.U32 R21, PT, PT, R8, R23, !PT ;  /* 0x0000001708157248 */ /* 0x000fc80007fe0000 */
[----:B------:R-:W-:Y:S01]  /*1d80*/  ISETP.GE.U32.OR P0, PT, R21, R0, !P0 ;  /* 0x000000001500720c */ /* 0x000fe20004706470 */
[----:B------:R-:W-:Y:S01]  /*1d90*/  UIADD3 UR4, UPT, UPT, UR4, 0x4, URZ ;  /* 0x0000000404047890 */ /* 0x000fe2000fffe0ff */
[----:B--2---:R0:W-:Y:S04]  /*1da0*/  @!P1 STG.E.U16 desc[UR8][R4.64+0x4], R15 ;  /* 0x0000040f04009986 */ /* 0x0041e8000c101508 */
[----:B---3--:R0:W-:Y:S07]  /*1db0*/  @!P1 STG.E.U16 desc[UR8][R10.64], R13 ;  /* 0x0000000d0a009986 */ /* 0x0081ee000c101508 */
[----:B------:R-:W-:Y:S05]  /*1dc0*/  @P0 BRA `(.L_x_10) ;  /* 0x0000000000200947 */ /* 0x000fea0003800000 */
[C---:B------:R-:W-:Y:S01]  /*1dd0*/  IADD3 R0, P0, PT, R23.reuse, R2, RZ ;  /* 0x0000000217007210 */ /* 0x040fe20007f1e0ff */
[----:B0-----:R-:W2:Y:S03]  /*1de0*/  LDG.E.U16 R11, desc[UR8][R4.64+0x6] ;  /* 0x00000608040b7981 */ /* 0x001ea6000c1e1500 */
[----:B------:R-:W-:Y:S02]  /*1df0*/  LEA.HI.X.SX32 R7, R23, R9, 0x1, P0 ;  /* 0x0000000917077211 */ /* 0x000fe400000f0eff */
[----:B------:R-:W-:-:S04]  /*1e00*/  LEA R6, P0, R0, UR6, 0x1 ;  /* 0x0000000600067c11 */ /* 0x000fc8000f8008ff */
[----:B------:R-:W-:-:S05]  /*1e10*/  LEA.HI.X R7, R0, UR7, R7, 0x1, P0 ;  /* 0x0000000700077c11 */ /* 0x000fca00080f0c07 */
[----:B------:R-:W3:Y:S04]  /*1e20*/  LDG.E.U16 R13, desc[UR8][R6.64] ;  /* 0x00000008060d7981 */ /* 0x000ee8000c1e1500 */
[----:B---3--:R3:W-:Y:S04]  /*1e30*/  STG.E.U16 desc[UR8][R4.64+0x6], R13 ;  /* 0x0000060d04007986 */ /* 0x0087e8000c101508 */
[----:B--2---:R3:W-:Y:S02]  /*1e40*/  STG.E.U16 desc[UR8][R6.64], R11 ;  /* 0x0000000b06007986 */ /* 0x0047e4000c101508 */
.L_x_10:
[----:B0--3--:R-:W0:Y:S02]  /*1e50*/  LDC R4, c[0x0][0x398] ;  /* 0x0000e600ff047b82 */ /* 0x009e240000000800 */
[----:B0-----:R-:W-:-:S13]  /*1e60*/  ISETP.LE.AND P0, PT, R4, UR4, PT ;  /* 0x0000000404007c0c */ /* 0x001fda000bf03270 */
[----:B------:R-:W-:Y:S05]  /*1e70*/  @P0 EXIT ;  /* 0x000000000000094d */ /* 0x000fea0003800000 */
[----:B------:R-:W1:Y:S01]  /*1e80*/  LDC R0, c[0x0][0x398] ;  /* 0x0000e600ff007b82 */ /* 0x000e620000000800 */
[----:B------:R-:W-:Y:S02]  /*1e90*/  VIADD R4, R4, -UR4 ;  /* 0x8000000404047c36 */ /* 0x000fe40008000000 */
[----:B------:R-:W-:-:S03]  /*1ea0*/  IMAD.U32 R13, RZ, RZ, UR4 ;  /* 0x00000004ff0d7e24 */ /* 0x000fc6000f8e00ff */
[----:B------:R-:W-:Y:S02]  /*1eb0*/  LOP3.LUT P0, R8, R4, 0x3, RZ, 0xc0, !PT ;  /* 0x0000000304087812 */ /* 0x000fe4000780c0ff */
[----:B-1----:R-:W-:-:S04]  /*1ec0*/  IADD3 R5, PT, PT, -R0, UR4, RZ ;  /* 0x0000000400057c10 */ /* 0x002fc8000fffe1ff */
[----:B------:R-:W-:-:S07]  /*1ed0*/  ISETP.GT.U32.AND P1, PT, R5, -0x4, PT ;  /* 0xfffffffc0500780c */ /* 0x000fce0003f24070 */
[----:B------:R-:W-:Y:S06]  /*1ee0*/  @!P0 BRA `(.L_x_14) ;  /* 0x0000000000848947 */ /* 0x000fec0003800000 */
[----:B------:R-:W0:Y:S01]  /*1ef0*/  S2UR UR6, SR_CgaCtaId ;  /* 0x00000000000679c3 */ /* 0x000e220000008800 */
[----:B------:R-:W1:Y:S01]  /*1f00*/  LDCU UR7, c[0x0][0x394] ;  /* 0x00007280ff0777ac */ /* 0x000e620008000800 */
[----:B------:R-:W-:Y:S02]  /*1f10*/  VIADD R13, R8, UR4 ;  /* 0x00000004080d7c36 */ /* 0x000fe40008000000 */
[----:B------:R-:W-:Y:S01]  /*1f20*/  IMAD.MOV R8, RZ, RZ, -R8 ;  /* 0x000000ffff087224 */ /* 0x000fe200078e0a08 */
[----:B------:R-:W2:Y:S01]  /*1f30*/  LDCU.64 UR10, c[0x0][0x380] ;  /* 0x00007000ff0a77ac */ /* 0x000ea20008000a00 */
[----:B------:R-:W-:Y:S01]  /*1f40*/  UMOV UR5, 0x400 ;  /* 0x0000040000057882 */ /* 0x000fe20000000000 */
[----:B------:R-:W3:Y:S01]  /*1f50*/  LDCU UR12, c[0x0][0x388] ;  /* 0x00007100ff0c77ac */ /* 0x000ee20008000800 */
[C---:B--2---:R-:W-:Y:S01]  /*1f60*/  LEA R4, P0, R2.reuse, UR10, 0x1 ;  /* 0x0000000a02047c11 */ /* 0x044fe2000f8008ff */
[----:B0-----:R-:W-:Y:S02]  /*1f70*/  ULEA UR6, UR6, UR5, 0x18 ;  /* 0x0000000506067291 */ /* 0x001fe4000f8ec0ff */
[----:B-1----:R-:W-:Y:S01]  /*1f80*/  UIADD3 UR5, UPT, UPT, UR4, UR7, URZ ;  /* 0x0000000704057290 */ /* 0x002fe2000fffe0ff */
[----:B------:R-:W-:Y:S01]  /*1f90*/  LEA.HI.X R5, R2, UR11, R9, 0x1, P0 ;  /* 0x0000000b02057c11 */ /* 0x000fe200080f0c09 */
[----:B------:R-:W-:-:S04]  /*1fa0*/  ULEA UR6, UR4, UR6, 0x2 ;  /* 0x0000000604067291 */ /* 0x000fc8000f8e10ff */
[----:B---3--:R-:W-:-:S08]  /*1fb0*/  IMAD.U32 R15, RZ, RZ, UR5 ;  /* 0x00000005ff0f7e24 */ /* 0x008fd0000f8e00ff */
.L_x_15:
[----:B------:R-:W0:Y:S02]  /*1fc0*/  LDS R6, [UR6] ;  /* 0x00000006ff067984 */ /* 0x000e240008000800 */
[----:B0-----:R-:W-:Y:S02]  /*1fd0*/  VIMNMX.U32 R7, PT, PT, R6, R15, !PT ;  /* 0x0000000f06077248 */ /* 0x001fe40007fe0000 */
[----:B------:R-:W-:Y:S02]  /*1fe0*/  SHF.R.S32.HI R10, RZ, 0x1f, R6 ;  /* 0x0000001fff0a7819 */ /* 0x000fe40000011406 */
[----:B------:R-:W-:-:S04]  /*1ff0*/  ISETP.GE.U32.AND P0, PT, R7, UR12, PT ;  /* 0x0000000c07007c0c */ /* 0x000fc8000bf06070 */
[----:B------:R-:W-:-:S13]  /*2000*/  ISETP.EQ.OR P0, PT, R15, R6, P0 ;  /* 0x000000060f00720c */ /* 0x000fda0000702670 */
[----:B------:R-:W0:Y:S01]  /*2010*/  @!P0 LDC.64 R16, c[0x0][0x380] ;  /* 0x0000e000ff108b82 */ /* 0x000e220000000a00 */
[----:B------:R-:W-:-:S05]  /*2020*/  @!P0 IADD3 R6, P2, PT, R6, R2, RZ ;  /* 0x0000000206068210 */ /* 0x000fca0007f5e0ff */
[----:B------:R-:W-:Y:S01]  /*2030*/  @!P0 IMAD.X R7, R10, 0x1, R9, P2 ;  /* 0x000000010a078824 */ /* 0x000fe200010e0609 */
[----:B0-----:R-:W-:-:S04]  /*2040*/  @!P0 LEA R10, P2, R6, R16, 0x1 ;  /* 0x00000010060a8211 */ /* 0x001fc800078408ff */
[----:B------:R-:W-:Y:S01]  /*2050*/  @!P0 LEA.HI.X R11, R6, R17, R7, 0x1, P2 ;  /* 0x00000011060b8211 */ /* 0x000fe200010f0c07 */
[----:B------:R-:W-:-:S04]  /*2060*/  @!P0 IMAD.WIDE R6, R15, 0x2, R4 ;  /* 0x000000020f068825 */ /* 0x000fc800078e0204 */
[----:B------:R-:W2:Y:S04]  /*2070*/  @!P0 LDG.E.U16 R19, desc[UR8][R10.64] ;  /* 0x000000080a138981 */ /* 0x000ea8000c1e1500 */
[----:B------:R-:W3:Y:S01]  /*2080*/  @!P0 LDG.E.U16 R17, desc[UR8][R6.64] ;  /* 0x0000000806118981 */ /* 0x000ee2000c1e1500 */
[----:B------:R-:W-:Y:S01]  /*2090*/  VIADD R8, R8, 0x1 ;  /* 0x0000000108087836 */ /* 0x000fe20000000000 */
[----:B------:R-:W-:Y:S01]  /*20a0*/  UIADD3 UR6, UPT, UPT, UR6, 0x4, URZ ;  /* 0x0000000406067890 */ /* 0x000fe2000fffe0ff */
[----:B------:R-:W-:Y:S01]  /*20b0*/  VIADD R15, R15, 0x1 ;  /* 0x000000010f0f7836 */ /* 0x000fe20000000000 */
[----:B--2---:R0:W-:Y:S04]  /*20c0*/  @!P0 STG.E.U16 desc[UR8][R6.64], R19 ;  /* 0x0000001306008986 */ /* 0x0041e8000c101508 */
[----:B---3--:R0:W-:Y:S01]  /*20d0*/  @!P0 STG.E.U16 desc[UR8][R10.64], R17 ;  /* 0x000000110a008986 */ /* 0x0081e2000c101508 */
[----:B------:R-:W-:-:S13]  /*20e0*/  ISETP.NE.AND P0, PT, R8, RZ, PT ;  /* 0x000000ff0800720c */ /* 0x000fda0003f05270 */
[----:B0-----:R-:W-:Y:S05]  /*20f0*/  @P0 BRA `(.L_x_15) ;  /* 0xfffffffc00b00947 */ /* 0x001fea000383ffff */
.L_x_14:
[----:B------:R-:W-:Y:S05]  /*2100*/  @P1 EXIT ;  /* 0x000000000000194d */ /* 0x000fea0003800000 */
[----:B------:R-:W0:Y:S01]  /*2110*/  S2R R5, SR_CgaCtaId ;  /* 0x0000000000057919 */ /* 0x000e220000008800 */
[----:B------:R-:W1:Y:S01]  /*2120*/  LDC R8, c[0x0][0x394] ;  /* 0x0000e500ff087b82 */ /* 0x000e620000000800 */
[----:B------:R-:W-:Y:S01]  /*2130*/  MOV R4, 0x400 ;  /* 0x0000040000047802 */ /* 0x000fe20000000f00 */
[C---:B------:R-:W-:Y:S01]  /*2140*/  IMAD.IADD R0, R13.reuse, 0x1, -R0 ;  /* 0x000000010d007824 */ /* 0x040fe200078e0a00 */
[----:B------:R-:W2:Y:S01]  /*2150*/  LDCU UR6, c[0x0][0x388] ;  /* 0x00007100ff0677ac */ /* 0x000ea20008000800 */
[----:B------:R-:W3:Y:S01]  /*2160*/  LDCU.64 UR4, c[0x0][0x380] ;  /* 0x00007000ff0477ac */ /* 0x000ee20008000a00 */
[----:B-1----:R-:W-:Y:S02]  /*2170*/  IADD3 R8, PT, PT, R13, 0x3, R8 ;  /* 0x000000030d087810 */ /* 0x002fe40007ffe008 */
[----:B0-----:R-:W-:-:S05]  /*2180*/  LEA R4, R5, R4, 0x18 ;  /* 0x0000000405047211 */ /* 0x001fca00078ec0ff */
[----:B------:R-:W-:-:S04]  /*2190*/  IMAD R10, R13, 0x4, R4 ;  /* 0x000000040d0a7824 */ /* 0x000fc800078e0204 */
[----:B--23--:R-:W-:-:S07]  /*21a0*/  VIADD R10, R10, 0x8 ;  /* 0x000000080a0a7836 */ /* 0x00cfce0000000000 */
.L_x_16:
[----:B------:R-:W0:Y:S01]  /*21b0*/  LDS R7, [R10+-0x8] ;  /* 0xfffff8000a077984 */ /* 0x000e220000000800 */
[----:B------:R-:W-:-:S03]  /*21c0*/  VIADD R4, R8, 0xfffffffd ;  /* 0xfffffffd08047836 */ /* 0x000fc60000000000 */
[----:B------:R-:W-:Y:S02]  /*21d0*/  LDS R21, [R10] ;  /* 0x000000000a157984 */ /* 0x000fe40000000800 */
[CC--:B0-----:R-:W-:Y:S02]  /*21e0*/  VIMNMX.U32 R5, PT, PT, R4.reuse, R7.reuse, !PT ;  /* 0x0000000704057248 */ /* 0x0c1fe40007fe0000 */
[----:B------:R-:W-:Y:S02]  /*21f0*/  SHF.R.S32.HI R12, RZ, 0x1f, R7 ;  /* 0x0000001fff0c7819 */ /* 0x000fe40000011407 */
[----:B------:R-:W-:Y:S02]  /*2200*/  ISETP.GE.U32.AND P1, PT, R5, UR6, PT ;  /* 0x0000000605007c0c */ /* 0x000fe4000bf26070 */
[C---:B------:R-:W-:Y:S02]  /*2210*/  IADD3 R5, P2, PT, R4.reuse, R2, RZ ;  /* 0x0000000204057210 */ /* 0x040fe40007f5e0ff */
[----:B------:R-:W-:-:S02]  /*2220*/  ISETP.EQ.OR P1, PT, R4, R7, P1 ;  /* 0x000000070400720c */ /* 0x000fc40000f22670 */
[----:B------:R-:W-:Y:S02]  /*2230*/  LEA.HI.X.SX32 R14, R4, R9, 0x1, P2 ;  /* 0x00000009040e7211 */ /* 0x000fe400010f0eff */
[----:B------:R-:W-:-:S04]  /*2240*/  LEA R4, P2, R5, UR4, 0x1 ;  /* 0x0000000405047c11 */ /* 0x000fc8000f8408ff */
[----:B------:R-:W-:Y:S02]  /*2250*/  LEA.HI.X R5, R5, UR5, R14, 0x1, P2 ;  /* 0x0000000505057c11 */ /* 0x000fe400090f0c0e */
[----:B------:R-:W0:Y:S03]  /*2260*/  LDS R14, [R10+-0x4] ;  /* 0xfffffc000a0e7984 */ /* 0x000e260000000800 */
[----:B------:R-:W-:Y:S01]  /*2270*/  @!P1 IADD3 R6, P0, PT, R7, R2, RZ ;  /* 0x0000000207069210 */ /* 0x000fe20007f1e0ff */
[----:B------:R-:W2:Y:S04]  /*2280*/  @!P1 LDG.E.U16 R11, desc[UR8][R4.64] ;  /* 0x00000008040b9981 */ /* 0x000ea8000c1e1500 */
[----:B------:R-:W-:Y:S01]  /*2290*/  @!P1 IMAD.X R7, R12, 0x1, R9, P0 ;  /* 0x000000010c079824 */ /* 0x000fe200000e0609 */
[----:B------:R-:W-:-:S04]  /*22a0*/  @!P1 LEA R12, P0, R6, UR4, 0x1 ;  /* 0x00000004060c9c11 */ /* 0x000fc8000f8008ff */
[----:B------:R-:W-:-:S05]  /*22b0*/  @!P1 LEA.HI.X R13, R6, UR5, R7, 0x1, P0 ;  /* 0x00000005060d9c11 */ /* 0x000fca00080f0c07 */
[----:B------:R-:W3:Y:S01]  /*22c0*/  @!P1 LDG.E.U16 R15, desc[UR8][R12.64] ;  /* 0x000000080c0f9981 */ /* 0x000ee2000c1e1500 */
[----:B------:R-:W-:-:S05]  /*22d0*/  VIADD R7, R8, 0xfffffffe ;  /* 0xfffffffe08077836 */ /* 0x000fca0000000000 */
[----:B0-----:R-:W-:-:S04]  /*22e0*/  VIMNMX.U32 R6, PT, PT, R7, R14, !PT ;  /* 0x0000000e07067248 */ /* 0x001fc80007fe0000 */
[----:B------:R-:W-:-:S04]  /*22f0*/  ISETP.GE.U32.AND P0, PT, R6, UR6, PT ;  /* 0x0000000606007c0c */ /* 0x000fc8000bf06070 */
[----:B------:R-:W-:Y:S02]  /*2300*/  ISETP.EQ.OR P0, PT, R7, R14, P0 ;  /* 0x0000000e0700720c */ /* 0x000fe40000702670 */
[----:B------:R-:W-:-:S11]  /*2310*/  SHF.R.S32.HI R6, RZ, 0x1f, R14 ;  /* 0x0000001fff067819 */ /* 0x000fd6000001140e */
[----:B------:R-:W-:-:S05]  /*2320*/  @!P0 IADD3 R7, P2, PT, R14, R2, RZ ;  /* 0x000000020e078210 */ /* 0x000fca0007f5e0ff */
[----:B------:R-:W-:Y:S01]  /*2330*/  @!P0 IMAD.X R14, R6, 0x1, R9, P2 ;  /* 0x00000001060e8824 */ /* 0x000fe200010e0609 */
[----:B------:R-:W-:-:S04]  /*2340*/  @!P0 LEA R6, P2, R7, UR4, 0x1 ;  /* 0x0000000407068c11 */ /* 0x000fc8000f8408ff */
[----:B------:R-:W-:Y:S01]  /*2350*/  @!P0 LEA.HI.X R7, R7, UR5, R14, 0x1, P2 ;  /* 0x0000000507078c11 */ /* 0x000fe200090f0c0e */
[----:B---3--:R0:W-:Y:S04]  /*2360*/  @!P1 STG.E.U16 desc[UR8][R4.64], R15 ;  /* 0x0000000f04009986 */ /* 0x0081e8000c101508 */
[----:B--2---:R1:W-:Y:S04]  /*2370*/  @!P1 STG.E.U16 desc[UR8][R12.64], R11 ;  /* 0x0000000b0c009986 */ /* 0x0043e8000c101508 */
[----:B------:R-:W2:Y:S04]  /*2380*/  @!P0 LDG.E.U16 R19, desc[UR8][R6.64] ;  /* 0x0000000806138981 */ /* 0x000ea8000c1e1500 */
[----:B------:R-:W3:Y:S01]  /*2390*/  @!P0 LDG.E.U16 R17, desc[UR8][R4.64+0x2] ;  /* 0x0000020804118981 */ /* 0x000ee2000c1e1500 */
[----:B------:R-:W-:-:S05]  /*23a0*/  VIADD R14, R8, 0xffffffff ;  /* 0xffffffff080e7836 */ /* 0x000fca0000000000 */
[----:B------:R-:W-:-:S04]  /*23b0*/  VIMNMX.U32 R16, PT, PT, R14, R21, !PT ;  /* 0x000000150e107248 */ /* 0x000fc80007fe0000 */
[----:B------:R-:W-:-:S04]  /*23c0*/  ISETP.GE.U32.AND P1, PT, R16, UR6, PT ;  /* 0x0000000610007c0c */ /* 0x000fc8000bf26070 */
[----:B------:R-:W-:Y:S02]  /*23d0*/  ISETP.EQ.OR P1, PT, R14, R21, P1 ;  /* 0x000000150e00720c */ /* 0x000fe40000f22670 */
[----:B------:R-:W-:-:S11]  /*23e0*/  SHF.R.S32.HI R16, RZ, 0x1f, R21 ;  /* 0x0000001fff107819 */ /* 0x000fd60000011415 */
[----:B------:R-:W-:-:S05]  /*23f0*/  @!P1 IADD3 R14, P2, PT, R21, R2, RZ ;  /* 0x00000002150e9210 */ /* 0x000fca0007f5e0ff */
[----:B0-----:R-:W-:Y:S01]  /*2400*/  @!P1 IMAD.X R15, R16, 0x1, R9, P2 ;  /* 0x00000001100f9824 */ /* 0x001fe200010e0609 */
[----:B-1----:R-:W-:-:S04]  /*2410*/  @!P1 LEA R12, P2, R14, UR4, 0x1 ;  /* 0x000000040e0c9c11 */ /* 0x002fc8000f8408ff */
[----:B------:R-:W-:Y:S02]  /*2420*/  @!P1 LEA.HI.X R13, R14, UR5, R15, 0x1, P2 ;  /* 0x000000050e0d9c11 */ /* 0x000fe400090f0c0f */
[----:B------:R-:W0:Y:S04]  /*2430*/  LDS R15, [R10+0x4] ;  /* 0x000004000a0f7984 */ /* 0x000e280000000800 */
[----:B--2---:R-:W-:Y:S04]  /*2440*/  @!P0 STG.E.U16 desc[UR8][R4.64+0x2], R19 ;  /* 0x0000021304008986 */ /* 0x004fe8000c101508 */
[----:B---3--:R1:W-:Y:S04]  /*2450*/  @!P0 STG.E.U16 desc[UR8][R6.64], R17 ;  /* 0x0000001106008986 */ /* 0x0083e8000c101508 */
[----:B------:R-:W2:Y:S04]  /*2460*/  @!P1 LDG.E.U16 R21, desc[UR8][R12.64] ;  /* 0x000000080c159981 */ /* 0x000ea8000c1e1500 */
[----:B------:R-:W3:Y:S01]  /*2470*/  @!P1 LDG.E.U16 R11, desc[UR8][R4.64+0x4] ;  /* 0x00000408040b9981 */ /* 0x000ee2000c1e1500 */
        /* <DEDUP_REMOVED lines=8> */
[----:B--2---:R0:W-:Y:S04]  /*2500*/  @!P1 STG.E.U16 desc[UR8][R4.64+0x4], R21 ;  /* 0x0000041504009986 */ /* 0x0041e8000c101508 */
[----:B---3--:R0:W-:Y:S04]  /*2510*/  @!P1 STG.E.U16 desc[UR8][R12.64], R11 ;  /* 0x0000000b0c009986 */ /* 0x0081e8000c101508 */
[----:B-1----:R-:W2:Y:S04]  /*2520*/  @!P0 LDG.E.U16 R17, desc[UR8][R14.64] ;  /* 0x000000080e118981 */ /* 0x002ea8000c1e1500 */
[----:B------:R-:W3:Y:S01]  /*2530*/  @!P0 LDG.E.U16 R7, desc[UR8][R4.64+0x6] ;  /* 0x0000060804078981 */ /* 0x000ee2000c1e1500 */
[----:B------:R-:W-:-:S02]  /*2540*/  VIADD R0, R0, 0x4 ;  /* 0x0000000400007836 */ /* 0x000fc40000000000 */
[----:B------:R-:W-:Y:S02]  /*2550*/  VIADD R10, R10, 0x10 ;  /* 0x000000100a0a7836 */ /* 0x000fe40000000000 */
[----:B------:R-:W-:Y:S01]  /*2560*/  VIADD R8, R8, 0x4 ;  /* 0x0000000408087836 */ /* 0x000fe20000000000 */
[----:B--2---:R0:W-:Y:S04]  /*2570*/  @!P0 STG.E.U16 desc[UR8][R4.64+0x6], R17 ;  /* 0x0000061104008986 */ /* 0x0041e8000c101508 */
[----:B---3--:R0:W-:Y:S01]  /*2580*/  @!P0 STG.E.U16 desc[UR8][R14.64], R7 ;  /* 0x000000070e008986 */ /* 0x0081e2000c101508 */
[----:B------:R-:W-:-:S13]  /*2590*/  ISETP.NE.AND P0, PT, R0, RZ, PT ;  /* 0x000000ff0000720c */ /* 0x000fda0003f05270 */
[----:B0-----:R-:W-:Y:S05]  /*25a0*/  @P0 BRA `(.L_x_16) ;  /* 0xfffffffc00000947 */ /* 0x001fea000383ffff */
[----:B------:R-:W-:Y:S05]  /*25b0*/  EXIT ;  /* 0x000000000000794d */ /* 0x000fea0003800000 */
.L_x_17:
[----:B------:R-:W-:-:S00]  /*25c0*/  BRA `(.L_x_17) ;  /* 0xfffffffc00fc7947 */ /* 0x000fc0000383ffff */
[----:B------:R-:W-:-:S00]  /*25d0*/  NOP ;  /* 0x0000000000007918 */ /* 0x000fc00000000000 */
        /* <DEDUP_REMOVED lines=10> */
.L_x_18:


//--------------------- .nv.shared._Z25batch_swap_rows_kernel_v2ILi64EEvP6__halfiiiiiPKi --------------------------
	.section	.nv.shared._Z25batch_swap_rows_kernel_v2ILi64EEvP6__halfiiiiiPKi,"aw",@nobits
	.sectionflags	@""
	.align	16
	.zero		1024


//--------------------- .nv.shared.reserved.0     --------------------------
	.section	.nv.shared.reserved.0,"aw",@nobits
	.weak		__nv_reservedSMEM_offset_0_alias
	.size		__nv_reservedSMEM_offset_0_alias, 0, 64
	.other		__nv_reservedSMEM_offset_0_alias,@"STO_CUDA_RESERVED_SHARED STV_DEFAULT"
__nv_reservedSMEM_offset_0_alias:
	.zero		0
	.zero		64


//--------------------- .nv.constant0._Z25batch_swap_rows_kernel_v2ILi64EEvP6__halfiiiiiPKi --------------------------
	.section	.nv.constant0._Z25batch_swap_rows_kernel_v2ILi64EEvP6__halfiiiiiPKi,"a",@progbits
	.sectionflags	@""
	.align	4
.nv.constant0._Z25batch_swap_rows_kernel_v2ILi64EEvP6__halfiiiiiPKi:
	.zero		936


//--------------------- SYMBOLS --------------------------

	.type		.nv.reservedSmem.offset0,@object
	.size		.nv.reservedSmem.offset0,0x4
	.type		.nv.reservedSmem.cap,@object
	.size		.nv.reservedSmem.cap,0x4
